// auto-generated by cutlass_sweep.gemm — config: {"arch": "sm_100", "cluster_m": 1, "cluster_n": 1, "dtype": "mxfp4", "dtype_b": "mxfp4", "layout": "nt", "stages": 0, "tile_k": 128, "tile_m": 128, "tile_n": 128}
#include "cutlass/cutlass.h"
#include "cutlass/gemm/collective/collective_builder.hpp"
#include "cutlass/gemm/device/gemm_universal_adapter.h"
#include "cutlass/gemm/kernel/gemm_universal.hpp"
#include "cutlass/epilogue/collective/collective_builder.hpp"

using ElemA = cutlass::mx_float4_t<cutlass::float_e2m1_t>;
using ElemB = cutlass::mx_float4_t<cutlass::float_e2m1_t>;
using ElemCD = cutlass::bfloat16_t;
using Acc  = float;
using TileShape    = cute::Shape<cute::_128, cute::_128, cute::_128>;
using ClusterShape = cute::Shape<cute::_1, cute::_1, cute::_1>;

using CollectiveEpilogue = typename cutlass::epilogue::collective::CollectiveBuilder<
    cutlass::arch::Sm100, cutlass::arch::OpClassTensorOp,
    TileShape, ClusterShape,
    cutlass::epilogue::collective::EpilogueTileAuto,
    Acc, Acc,
    ElemCD, cutlass::layout::RowMajor, 128 / cutlass::sizeof_bits<ElemCD>::value,
    ElemCD, cutlass::layout::RowMajor, 128 / cutlass::sizeof_bits<ElemCD>::value,
    cutlass::epilogue::collective::EpilogueScheduleAuto
  >::CollectiveOp;

using CollectiveMainloop = typename cutlass::gemm::collective::CollectiveBuilder<
    cutlass::arch::Sm100, cutlass::arch::OpClassBlockScaledTensorOp,
    ElemA, cutlass::layout::RowMajor, 32,
    ElemB, cutlass::layout::ColumnMajor, 32,
    Acc,
    TileShape, ClusterShape,
    cutlass::gemm::collective::StageCountAutoCarveout<static_cast<int>(sizeof(typename CollectiveEpilogue::SharedStorage))>,
    cutlass::gemm::collective::KernelScheduleAuto
  >::CollectiveOp;

using GemmKernel = cutlass::gemm::kernel::GemmUniversal<
    cute::Shape<int,int,int,int>,
    CollectiveMainloop,
    CollectiveEpilogue
>;
using Gemm = cutlass::gemm::device::GemmUniversalAdapter<GemmKernel>;

// Force the device kernel symbol into the cubin without needing a host main.
auto* _anchor = &cutlass::device_kernel<GemmKernel>;


// ===== COMPILED SASS (sm_100a) =====

	.target	sm_100a

	.elftype	@"ET_EXEC"


//--------------------- .note.nv.tkinfo           --------------------------
	.section	.note.nv.tkinfo,"",@"SHT_NOTE"
	.sectionflags	@"SHF_NOTE_NV_TKINFO"
	.tkinfo
        /*0018*/ 	.word	0x00000002
        /*0030*/ 	.string	""
        /*0030*/ 	.string	"ptxas"
        /*0030*/ 	.string	"Cuda compilation tools, release 13.0, V13.0.88"
        /*0030*/ 	.string	"Build cuda_13.0.r13.0/compiler.36424714_0"
        /*0030*/ 	.string	"-arch sm_100a -m 64 "



//--------------------- .note.nv.cuinfo           --------------------------
	.section	.note.nv.cuinfo,"",@"SHT_NOTE"
	.sectionflags	@"SHF_NOTE_NV_CUINFO"
        /*0018*/ 	.short	0x0002
        /*001a*/ 	.short	0x0064
        /*001c*/ 	.short	0x0082
	.zero		2


//--------------------- .nv.info                  --------------------------
	.section	.nv.info,"",@"SHT_CUDA_INFO"
	.align	4


	//----- nvinfo : EIATTR_REGCOUNT
	.align		4
        /*0000*/ 	.byte	0x04, 0x2f
        /*0002*/ 	.short	(.L_19 - .L_18)
	.align		4
.L_18:
        /*0004*/ 	.word	index@(_ZN7cutlass13device_kernelINS_4gemm6kernel13GemmUniversalIN4cute5tupleIJiiiiEEENS1_10collective13CollectiveMmaINS1_46MainloopSm100TmaUmmaWarpSpecializedBlockScaledILi11ELi2ELi2ENS5_IJNS4_1CILi1EEESB_SB_EEEEENS5_IJNSA_ILi128EEESE_SE_EEENS5_IJNS_12float_e2m1_tENS_13float_ue8m0_tEEEENS5_IJNS5_IJlSB_lEEENS4_6LayoutINS5_IJNS5_IJNS5_IJNSA_ILi32EEENSA_ILi4EEEEEEiEEESO_NS5_IJSB_iEEEEEENS5_IJNS5_IJNS5_IJNSA_ILi16EEESM_EEEiEEENS5_IJNS5_IJNSA_ILi0EEESB_EEENSA_ILi512EEEEEENS5_IJSU_iEEEEEEEEEEESI_S11_NS4_8TiledMMAINS4_8MMA_AtomIJNS4_17SM100_MMA_MXF4_SSISG_SG_fSH_Li128ELi128ELi32ELNS4_4UMMA5MajorE0ELS16_0ELNS15_7ScaleInE0ELS17_0EEEEEENSK_ISC_NS5_IJSU_SU_SU_EEEEENS5_IJNS4_10UnderscoreES1C_S1C_EEEEENS5_IJNS4_13SM90_TMA_LOADES1F_EEENS5_IJNS4_14ComposedLayoutINS4_7SwizzleILi2ELi4ELi3EEENS4_18smem_ptr_flag_bitsILi4EEENSK_INS5_IJNSA_ILi8EEESE_EEENS5_IJSE_SB_EEEEEEENSK_INS5_IJNS5_IJNS5_IJSN_SB_EEENS5_IJSL_NSA_ILi2EEEEEEEEESB_NS5_IJS1S_SB_EEEEEENS5_IJNS5_IJNS5_IJSS_SW_EEESV_EEESU_NS5_IJS1S_SW_EEEEEEEEEEEvNS4_8identityES1G_S22_vS23_EENS_8epilogue10collective18CollectiveEpilogueINS25_23Sm100TmaWarpSpecializedILi4ELi2ELi32ELb1ELb0EEEJSF_NS5_IJNSK_ISE_SB_EENSK_ISL_SB_EEEEENS_10bfloat16_tESJ_S2D_SJ_NS25_6fusion15FusionCallbacksIS29_NS2E_17LinearCombinationIS2D_fS2D_fLNS_15FloatRoundStyleE2EEESF_S2C_JEEENS4_5SM1004TMEM4LOAD26SM100_TMEM_LOAD_32dp32b32xES1F_NS1H_IS1J_NS1K_ILi16EEENSK_INS5_IJS1M_SL_EEENS5_IJSL_SB_EEEEEEENS4_39AutoVectorizingCopyWithAssumedAlignmentILi128EEENS4_14SM90_TMA_STOREES2S_S2U_S2U_EEEvvEEEEvNT_6ParamsE)
        /*0008*/ 	.word	0x0000006e


	//----- nvinfo : EIATTR_FRAME_SIZE
	.align		4
.L_19:
        /*000c*/ 	.byte	0x04, 0x11
        /*000e*/ 	.short	(.L_21 - .L_20)
	.align		4
.L_20:
        /*0010*/ 	.word	index@($__internal_2_$__cuda_sm10x_tcgen05_guardrail_trap_unallocated_columns_being_dealloced)
        /*0014*/ 	.word	0x00000000


	//----- nvinfo : EIATTR_FRAME_SIZE
	.align		4
.L_21:
        /*0018*/ 	.byte	0x04, 0x11
        /*001a*/ 	.short	(.L_23 - .L_22)
	.align		4
.L_22:
        /*001c*/ 	.word	index@($__internal_1_$__cuda_sm10x_tcgen05_guardrail_trap_phase_invalid_during_alloc)
        /*0020*/ 	.word	0x00000000


	//----- nvinfo : EIATTR_FRAME_SIZE
	.align		4
.L_23:
        /*0024*/ 	.byte	0x04, 0x11
        /*0026*/ 	.short	(.L_25 - .L_24)
	.align		4
.L_24:
        /*0028*/ 	.word	index@($__internal_0_$__cuda_sm10x_tcgen05_guardrail_trap_col_being_dealloced_not_returned_by_alloc)
        /*002c*/ 	.word	0x00000000


	//----- nvinfo : EIATTR_FRAME_SIZE
	.align		4
.L_25:
        /*0030*/ 	.byte	0x04, 0x11
        /*0032*/ 	.short	(.L_27 - .L_26)
	.align		4
.L_26:
        /*0034*/ 	.word	index@(_ZN7cutlass13device_kernelINS_4gemm6kernel13GemmUniversalIN4cute5tupleIJiiiiEEENS1_10collective13CollectiveMmaINS1_46MainloopSm100TmaUmmaWarpSpecializedBlockScaledILi11ELi2ELi2ENS5_IJNS4_1CILi1EEESB_SB_EEEEENS5_IJNSA_ILi128EEESE_SE_EEENS5_IJNS_12float_e2m1_tENS_13float_ue8m0_tEEEENS5_IJNS5_IJlSB_lEEENS4_6LayoutINS5_IJNS5_IJNS5_IJNSA_ILi32EEENSA_ILi4EEEEEEiEEESO_NS5_IJSB_iEEEEEENS5_IJNS5_IJNS5_IJNSA_ILi16EEESM_EEEiEEENS5_IJNS5_IJNSA_ILi0EEESB_EEENSA_ILi512EEEEEENS5_IJSU_iEEEEEEEEEEESI_S11_NS4_8TiledMMAINS4_8MMA_AtomIJNS4_17SM100_MMA_MXF4_SSISG_SG_fSH_Li128ELi128ELi32ELNS4_4UMMA5MajorE0ELS16_0ELNS15_7ScaleInE0ELS17_0EEEEEENSK_ISC_NS5_IJSU_SU_SU_EEEEENS5_IJNS4_10UnderscoreES1C_S1C_EEEEENS5_IJNS4_13SM90_TMA_LOADES1F_EEENS5_IJNS4_14ComposedLayoutINS4_7SwizzleILi2ELi4ELi3EEENS4_18smem_ptr_flag_bitsILi4EEENSK_INS5_IJNSA_ILi8EEESE_EEENS5_IJSE_SB_EEEEEEENSK_INS5_IJNS5_IJNS5_IJSN_SB_EEENS5_IJSL_NSA_ILi2EEEEEEEEESB_NS5_IJS1S_SB_EEEEEENS5_IJNS5_IJNS5_IJSS_SW_EEESV_EEESU_NS5_IJS1S_SW_EEEEEEEEEEEvNS4_8identityES1G_S22_vS23_EENS_8epilogue10collective18CollectiveEpilogueINS25_23Sm100TmaWarpSpecializedILi4ELi2ELi32ELb1ELb0EEEJSF_NS5_IJNSK_ISE_SB_EENSK_ISL_SB_EEEEENS_10bfloat16_tESJ_S2D_SJ_NS25_6fusion15FusionCallbacksIS29_NS2E_17LinearCombinationIS2D_fS2D_fLNS_15FloatRoundStyleE2EEESF_S2C_JEEENS4_5SM1004TMEM4LOAD26SM100_TMEM_LOAD_32dp32b32xES1F_NS1H_IS1J_NS1K_ILi16EEENSK_INS5_IJS1M_SL_EEENS5_IJSL_SB_EEEEEEENS4_39AutoVectorizingCopyWithAssumedAlignmentILi128EEENS4_14SM90_TMA_STOREES2S_S2U_S2U_EEEvvEEEEvNT_6ParamsE)
        /*0038*/ 	.word	0x00000000


	//----- nvinfo : EIATTR_MIN_STACK_SIZE
	.align		4
.L_27:
        /*003c*/ 	.byte	0x04, 0x12
        /*003e*/ 	.short	(.L_29 - .L_28)
	.align		4
.L_28:
        /*0040*/ 	.word	index@(_ZN7cutlass13device_kernelINS_4gemm6kernel13GemmUniversalIN4cute5tupleIJiiiiEEENS1_10collective13CollectiveMmaINS1_46MainloopSm100TmaUmmaWarpSpecializedBlockScaledILi11ELi2ELi2ENS5_IJNS4_1CILi1EEESB_SB_EEEEENS5_IJNSA_ILi128EEESE_SE_EEENS5_IJNS_12float_e2m1_tENS_13float_ue8m0_tEEEENS5_IJNS5_IJlSB_lEEENS4_6LayoutINS5_IJNS5_IJNS5_IJNSA_ILi32EEENSA_ILi4EEEEEEiEEESO_NS5_IJSB_iEEEEEENS5_IJNS5_IJNS5_IJNSA_ILi16EEESM_EEEiEEENS5_IJNS5_IJNSA_ILi0EEESB_EEENSA_ILi512EEEEEENS5_IJSU_iEEEEEEEEEEESI_S11_NS4_8TiledMMAINS4_8MMA_AtomIJNS4_17SM100_MMA_MXF4_SSISG_SG_fSH_Li128ELi128ELi32ELNS4_4UMMA5MajorE0ELS16_0ELNS15_7ScaleInE0ELS17_0EEEEEENSK_ISC_NS5_IJSU_SU_SU_EEEEENS5_IJNS4_10UnderscoreES1C_S1C_EEEEENS5_IJNS4_13SM90_TMA_LOADES1F_EEENS5_IJNS4_14ComposedLayoutINS4_7SwizzleILi2ELi4ELi3EEENS4_18smem_ptr_flag_bitsILi4EEENSK_INS5_IJNSA_ILi8EEESE_EEENS5_IJSE_SB_EEEEEEENSK_INS5_IJNS5_IJNS5_IJSN_SB_EEENS5_IJSL_NSA_ILi2EEEEEEEEESB_NS5_IJS1S_SB_EEEEEENS5_IJNS5_IJNS5_IJSS_SW_EEESV_EEESU_NS5_IJS1S_SW_EEEEEEEEEEEvNS4_8identityES1G_S22_vS23_EENS_8epilogue10collective18CollectiveEpilogueINS25_23Sm100TmaWarpSpecializedILi4ELi2ELi32ELb1ELb0EEEJSF_NS5_IJNSK_ISE_SB_EENSK_ISL_SB_EEEEENS_10bfloat16_tESJ_S2D_SJ_NS25_6fusion15FusionCallbacksIS29_NS2E_17LinearCombinationIS2D_fS2D_fLNS_15FloatRoundStyleE2EEESF_S2C_JEEENS4_5SM1004TMEM4LOAD26SM100_TMEM_LOAD_32dp32b32xES1F_NS1H_IS1J_NS1K_ILi16EEENSK_INS5_IJS1M_SL_EEENS5_IJSL_SB_EEEEEEENS4_39AutoVectorizingCopyWithAssumedAlignmentILi128EEENS4_14SM90_TMA_STOREES2S_S2U_S2U_EEEvvEEEEvNT_6ParamsE)
        /*0044*/ 	.word	0x00000000
.L_29:


//--------------------- .nv.compat                --------------------------
	.section	.nv.compat,"",@"SHT_CUDA_COMPAT_INFO"
	.align	4
        /*0000*/ 	.byte	0x02, 0x09, 0x01, 0x00, 0x02, 0x02, 0x02, 0x00, 0x02, 0x05, 0x05, 0x00, 0x03, 0x07, 0x01, 0x01
        /*0010*/ 	.byte	0x02, 0x03, 0x01, 0x00, 0x02, 0x06, 0x01, 0x00, 0x04, 0x0b, 0x08, 0x00, 0x09, 0x00, 0x00, 0x00
        /*0020*/ 	.byte	0x00, 0x00, 0x00, 0x00


//--------------------- .nv.info._ZN7cutlass13device_kernelINS_4gemm6kernel13GemmUniversalIN4cute5tupleIJiiiiEEENS1_10collective13CollectiveMmaINS1_46MainloopSm100TmaUmmaWarpSpecializedBlockScaledILi11ELi2ELi2ENS5_IJNS4_1CILi1EEESB_SB_EEEEENS5_IJNSA_ILi128EEESE_SE_EEENS5_IJNS_12float_e2m1_tENS_13float_ue8m0_tEEEENS5_IJNS5_IJlSB_lEEENS4_6LayoutINS5_IJNS5_IJNS5_IJNSA_ILi32EEENSA_ILi4EEEEEEiEEESO_NS5_IJSB_iEEEEEENS5_IJNS5_IJNS5_IJNSA_ILi16EEESM_EEEiEEENS5_IJNS5_IJNSA_ILi0EEESB_EEENSA_ILi512EEEEEENS5_IJSU_iEEEEEEEEEEESI_S11_NS4_8TiledMMAINS4_8MMA_AtomIJNS4_17SM100_MMA_MXF4_SSISG_SG_fSH_Li128ELi128ELi32ELNS4_4UMMA5MajorE0ELS16_0ELNS15_7ScaleInE0ELS17_0EEEEEENSK_ISC_NS5_IJSU_SU_SU_EEEEENS5_IJNS4_10UnderscoreES1C_S1C_EEEEENS5_IJNS4_13SM90_TMA_LOADES1F_EEENS5_IJNS4_14ComposedLayoutINS4_7SwizzleILi2ELi4ELi3EEENS4_18smem_ptr_flag_bitsILi4EEENSK_INS5_IJNSA_ILi8EEESE_EEENS5_IJSE_SB_EEEEEEENSK_INS5_IJNS5_IJNS5_IJSN_SB_EEENS5_IJSL_NSA_ILi2EEEEEEEEESB_NS5_IJS1S_SB_EEEEEENS5_IJNS5_IJNS5_IJSS_SW_EEESV_EEESU_NS5_IJS1S_SW_EEEEEEEEEEEvNS4_8identityES1G_S22_vS23_EENS_8epilogue10collective18CollectiveEpilogueINS25_23Sm100TmaWarpSpecializedILi4ELi2ELi32ELb1ELb0EEEJSF_NS5_IJNSK_ISE_SB_EENSK_ISL_SB_EEEEENS_10bfloat16_tESJ_S2D_SJ_NS25_6fusion15FusionCallbacksIS29_NS2E_17LinearCombinationIS2D_fS2D_fLNS_15FloatRoundStyleE2EEESF_S2C_JEEENS4_5SM1004TMEM4LOAD26SM100_TMEM_LOAD_32dp32b32xES1F_NS1H_IS1J_NS1K_ILi16EEENSK_INS5_IJS1M_SL_EEENS5_IJSL_SB_EEEEEEENS4_39AutoVectorizingCopyWithAssumedAlignmentILi128EEENS4_14SM90_TMA_STOREES2S_S2U_S2U_EEEvvEEEEvNT_6ParamsE --------------------------
	.section	.nv.info._ZN7cutlass13device_kernelINS_4gemm6kernel13GemmUniversalIN4cute5tupleIJiiiiEEENS1_10collective13CollectiveMmaINS1_46MainloopSm100TmaUmmaWarpSpecializedBlockScaledILi11ELi2ELi2ENS5_IJNS4_1CILi1EEESB_SB_EEEEENS5_IJNSA_ILi128EEESE_SE_EEENS5_IJNS_12float_e2m1_tENS_13float_ue8m0_tEEEENS5_IJNS5_IJlSB_lEEENS4_6LayoutINS5_IJNS5_IJNS5_IJNSA_ILi32EEENSA_ILi4EEEEEEiEEESO_NS5_IJSB_iEEEEEENS5_IJNS5_IJNS5_IJNSA_ILi16EEESM_EEEiEEENS5_IJNS5_IJNSA_ILi0EEESB_EEENSA_ILi512EEEEEENS5_IJSU_iEEEEEEEEEEESI_S11_NS4_8TiledMMAINS4_8MMA_AtomIJNS4_17SM100_MMA_MXF4_SSISG_SG_fSH_Li128ELi128ELi32ELNS4_4UMMA5MajorE0ELS16_0ELNS15_7ScaleInE0ELS17_0EEEEEENSK_ISC_NS5_IJSU_SU_SU_EEEEENS5_IJNS4_10UnderscoreES1C_S1C_EEEEENS5_IJNS4_13SM90_TMA_LOADES1F_EEENS5_IJNS4_14ComposedLayoutINS4_7SwizzleILi2ELi4ELi3EEENS4_18smem_ptr_flag_bitsILi4EEENSK_INS5_IJNSA_ILi8EEESE_EEENS5_IJSE_SB_EEEEEEENSK_INS5_IJNS5_IJNS5_IJSN_SB_EEENS5_IJSL_NSA_ILi2EEEEEEEEESB_NS5_IJS1S_SB_EEEEEENS5_IJNS5_IJNS5_IJSS_SW_EEESV_EEESU_NS5_IJS1S_SW_EEEEEEEEEEEvNS4_8identityES1G_S22_vS23_EENS_8epilogue10collective18CollectiveEpilogueINS25_23Sm100TmaWarpSpecializedILi4ELi2ELi32ELb1ELb0EEEJSF_NS5_IJNSK_ISE_SB_EENSK_ISL_SB_EEEEENS_10bfloat16_tESJ_S2D_SJ_NS25_6fusion15FusionCallbacksIS29_NS2E_17LinearCombinationIS2D_fS2D_fLNS_15FloatRoundStyleE2EEESF_S2C_JEEENS4_5SM1004TMEM4LOAD26SM100_TMEM_LOAD_32dp32b32xES1F_NS1H_IS1J_NS1K_ILi16EEENSK_INS5_IJS1M_SL_EEENS5_IJSL_SB_EEEEEEENS4_39AutoVectorizingCopyWithAssumedAlignmentILi128EEENS4_14SM90_TMA_STOREES2S_S2U_S2U_EEEvvEEEEvNT_6ParamsE,"",@"SHT_CUDA_INFO"
	.sectionflags	@""
	.align	4


	//----- nvinfo : EIATTR_CUDA_API_VERSION
	.align		4
        /*0000*/ 	.byte	0x04, 0x37
        /*0002*/ 	.short	(.L_31 - .L_30)
.L_30:
        /*0004*/ 	.word	0x00000082


	//----- nvinfo : EIATTR_KPARAM_INFO
	.align		4
.L_31:
        /*0008*/ 	.byte	0x04, 0x17
        /*000a*/ 	.short	(.L_33 - .L_32)
.L_32:
        /*000c*/ 	.word	0x00000000
        /*0010*/ 	.short	0x0000
        /*0012*/ 	.short	0x0000
        /*0014*/ 	.byte	0x00, 0xf0, 0x01, 0x30


	//----- nvinfo : EIATTR_AT_ENTRY_FRAGMENTS
	.align		4
.L_33:
        /*0018*/ 	.byte	0x04, 0x4f
        /*001a*/ 	.short	(.L_35 - .L_34)


	//   ....[0]....
.L_34:
        /*001c*/ 	.word	0x00000006


	//----- nvinfo : EIATTR_RESERVED_SMEM_USED
	.align		4
.L_35:
        /*0020*/ 	.byte	0x01, 0x41
	.zero		2


	//----- nvinfo : EIATTR_SPARSE_MMA_MASK
	.align		4
        /*0024*/ 	.byte	0x03, 0x50
        /*0026*/ 	.short	0x0000


	//----- nvinfo : EIATTR_TCGEN05_1CTA_USED
	.align		4
        /*0028*/ 	.byte	0x01, 0x51
	.zero		2


	//----- nvinfo : EIATTR_MAXREG_COUNT
	.align		4
        /*002c*/ 	.byte	0x03, 0x1b
        /*002e*/ 	.short	0x00ff


	//----- nvinfo : EIATTR_NUM_BARRIERS
	.align		4
        /*0030*/ 	.byte	0x02, 0x4c
        /*0032*/ 	.byte	0x07
	.zero		1


	//----- nvinfo : EIATTR_EXTERNS
	.align		4
        /*0034*/ 	.byte	0x04, 0x0f
        /*0036*/ 	.short	(.L_37 - .L_36)


	//   ....[0]....
	.align		4
.L_36:
        /*0038*/ 	.word	index@(__assertfail)


	//----- nvinfo : EIATTR_MERCURY_ISA_VERSION
	.align		4
.L_37:
        /*003c*/ 	.byte	0x03, 0x5f
        /*003e*/ 	.short	0x0101


	//----- nvinfo : EIATTR_INT_WARP_WIDE_INSTR_OFFSETS
	.align		4
        /*0040*/ 	.byte	0x04, 0x31
        /*0042*/ 	.short	(.L_39 - .L_38)


	//   ....[0]....
.L_38:
        /*0044*/ 	.word	0x00002140


	//   ....[1]....
        /*0048*/ 	.word	0x00003f80


	//   ....[2]....
        /*004c*/ 	.word	0x00003fb0


	//   ....[3]....
        /*0050*/ 	.word	0x00004000


	//   ....[4]....
        /*0054*/ 	.word	0x000048f0


	//   ....[5]....
        /*0058*/ 	.word	0x00004950


	//   ....[6]....
        /*005c*/ 	.word	0x00004a40


	//   ....[7]....
        /*0060*/ 	.word	0x00004ab0


	//   ....[8]....
        /*0064*/ 	.word	0x00004bc0


	//   ....[9]....
        /*0068*/ 	.word	0x00004cc0


	//   ....[10]....
        /*006c*/ 	.word	0x00004e20


	//   ....[11]....
        /*0070*/ 	.word	0x00004ed0


	//----- nvinfo : EIATTR_COOP_GROUP_MASK_REGIDS
	.align		4
.L_39:
        /*0074*/ 	.byte	0x04, 0x29
        /*0076*/ 	.short	(.L_41 - .L_40)


	//   ....[0]....
.L_40:
        /*0078*/ 	.word	0xffffffff


	//   ....[1]....
        /*007c*/ 	.word	0xffffffff


	//   ....[2]....
        /*0080*/ 	.word	0xffffffff


	//   ....[3]....
        /*0084*/ 	.word	0xffffffff


	//   ....[4]....
        /*0088*/ 	.word	0xffffffff


	//   ....[5]....
        /*008c*/ 	.word	0xffffffff


	//   ....[6]....
        /*0090*/ 	.word	0xffffffff


	//   ....[7]....
        /*0094*/ 	.word	0xffffffff


	//   ....[8]....
        /*0098*/ 	.word	0xffffffff


	//   ....[9]....
        /*009c*/ 	.word	0xffffffff


	//   ....[10]....
        /*00a0*/ 	.word	0xffffffff


	//   ....[11]....
        /*00a4*/ 	.word	0xffffffff


	//   ....[12]....
        /*00a8*/ 	.word	0xffffffff


	//----- nvinfo : EIATTR_COOP_GROUP_INSTR_OFFSETS
	.align		4
.L_41:
        /*00ac*/ 	.byte	0x04, 0x28
        /*00ae*/ 	.short	(.L_43 - .L_42)


	//   ....[0]....
.L_42:
        /*00b0*/ 	.word	0x00000090


	//   ....[1]....
        /*00b4*/ 	.word	0x00000530


	//   ....[2]....
        /*00b8*/ 	.word	0x000007b0


	//   ....[3]....
        /*00bc*/ 	.word	0x00000950


	//   ....[4]....
        /*00c0*/ 	.word	0x00000a50


	//   ....[5]....
        /*00c4*/ 	.word	0x00000bc0


	//   ....[6]....
        /*00c8*/ 	.word	0x00000d20


	//   ....[7]....
        /*00cc*/ 	.word	0x00002020


	//   ....[8]....
        /*00d0*/ 	.word	0x00003210


	//   ....[9]....
        /*00d4*/ 	.word	0x00003420


	//   ....[10]....
        /*00d8*/ 	.word	0x00003450


	//   ....[11]....
        /*00dc*/ 	.word	0x00003e70


	//   ....[12]....
        /*00e0*/ 	.word	0x000040a0


	//----- nvinfo : EIATTR_VRC_CTA_INIT_COUNT
	.align		4
.L_43:
        /*00e4*/ 	.byte	0x02, 0x4a
        /*00e6*/ 	.byte	0x80
	.zero		1


	//----- nvinfo : EIATTR_SYSCALL_OFFSETS
	.align		4
        /*00e8*/ 	.byte	0x04, 0x46
        /*00ea*/ 	.short	(.L_45 - .L_44)


	//   ....[0]....
.L_44:
        /*00ec*/ 	.word	0x000059f0


	//   ....[1]....
        /*00f0*/ 	.word	0x00005ae0


	//   ....[2]....
        /*00f4*/ 	.word	0x00006250


	//   ....[3]....
        /*00f8*/ 	.word	0x00006ed0


	//   ....[4]....
        /*00fc*/ 	.word	0x00007b20


	//   ....[5]....
        /*0100*/ 	.word	0x00008770


	//----- nvinfo : EIATTR_MBARRIER_INSTR_OFFSETS
	.align		4
.L_45:
        /*0104*/ 	.byte	0x04, 0x39
        /*0106*/ 	.short	(.L_47 - .L_46)


	//   ....[0]....
.L_46:
        /*0108*/ 	.word	0x00000630
        /*010c*/ 	.word	0x000000ff
        /*0110*/ 	.word	0x00000000
        /*0114*/ 	.short	0x0100
        /*0116*/ 	.byte	0x05
	.zero		1


	//   ....[1]....
        /*0118*/ 	.word	0x00000640
        /*011c*/ 	.word	0x000000ff
        /*0120*/ 	.word	0x00000058
        /*0124*/ 	.short	0x0100
        /*0126*/ 	.byte	0x05
	.zero		1


	//   ....[2]....
        /*0128*/ 	.word	0x00000650
        /*012c*/ 	.word	0x000000ff
        /*0130*/ 	.word	0x00000008
        /*0134*/ 	.short	0x0100
        /*0136*/ 	.byte	0x05
	.zero		1


	//   ....[3]....
        /*0138*/ 	.word	0x00000660
        /*013c*/ 	.word	0x000000ff
        /*0140*/ 	.word	0x00000060
        /*0144*/ 	.short	0x0100
        /*0146*/ 	.byte	0x05
	.zero		1


	//   ....[4]....
        /*0148*/ 	.word	0x00000670
        /*014c*/ 	.word	0x000000ff
        /*0150*/ 	.word	0x00000010
        /*0154*/ 	.short	0x0100
        /*0156*/ 	.byte	0x05
	.zero		1


	//   ....[5]....
        /*0158*/ 	.word	0x00000680
        /*015c*/ 	.word	0x000000ff
        /*0160*/ 	.word	0x00000068
        /*0164*/ 	.short	0x0100
        /*0166*/ 	.byte	0x05
	.zero		1


	//   ....[6]....
        /*0168*/ 	.word	0x00000690
        /*016c*/ 	.word	0x000000ff
        /*0170*/ 	.word	0x00000018
        /*0174*/ 	.short	0x0100
        /*0176*/ 	.byte	0x05
	.zero		1


	//   ....[7]....
        /*0178*/ 	.word	0x000006a0
        /*017c*/ 	.word	0x000000ff
        /*0180*/ 	.word	0x00000070
        /*0184*/ 	.short	0x0100
        /*0186*/ 	.byte	0x05
	.zero		1


	//   ....[8]....
        /*0188*/ 	.word	0x000006b0
        /*018c*/ 	.word	0x000000ff
        /*0190*/ 	.word	0x00000020
        /*0194*/ 	.short	0x0100
        /*0196*/ 	.byte	0x05
	.zero		1


	//   ....[9]....
        /*0198*/ 	.word	0x000006c0
        /*019c*/ 	.word	0x000000ff
        /*01a0*/ 	.word	0x00000078
        /*01a4*/ 	.short	0x0100
        /*01a6*/ 	.byte	0x05
	.zero		1


	//   ....[10]....
        /*01a8*/ 	.word	0x000006d0
        /*01ac*/ 	.word	0x000000ff
        /*01b0*/ 	.word	0x00000028
        /*01b4*/ 	.short	0x0100
        /*01b6*/ 	.byte	0x05
	.zero		1


	//   ....[11]....
        /*01b8*/ 	.word	0x000006e0
        /*01bc*/ 	.word	0x000000ff
        /*01c0*/ 	.word	0x00000080
        /*01c4*/ 	.short	0x0100
        /*01c6*/ 	.byte	0x05
	.zero		1


	//   ....[12]....
        /*01c8*/ 	.word	0x000006f0
        /*01cc*/ 	.word	0x000000ff
        /*01d0*/ 	.word	0x00000030
        /*01d4*/ 	.short	0x0100
        /*01d6*/ 	.byte	0x05
	.zero		1


	//   ....[13]....
        /*01d8*/ 	.word	0x00000700
        /*01dc*/ 	.word	0x000000ff
        /*01e0*/ 	.word	0x00000088
        /*01e4*/ 	.short	0x0100
        /*01e6*/ 	.byte	0x05
	.zero		1


	//   ....[14]....
        /*01e8*/ 	.word	0x00000710
        /*01ec*/ 	.word	0x000000ff
        /*01f0*/ 	.word	0x00000038
        /*01f4*/ 	.short	0x0100
        /*01f6*/ 	.byte	0x05
	.zero		1


	//   ....[15]....
        /*01f8*/ 	.word	0x00000720
        /*01fc*/ 	.word	0x000000ff
        /*0200*/ 	.word	0x00000090
        /*0204*/ 	.short	0x0100
        /*0206*/ 	.byte	0x05
	.zero		1


	//   ....[16]....
        /*0208*/ 	.word	0x00000730
        /*020c*/ 	.word	0x000000ff
        /*0210*/ 	.word	0x00000040
        /*0214*/ 	.short	0x0100
        /*0216*/ 	.byte	0x05
	.zero		1


	//   ....[17]....
        /*0218*/ 	.word	0x00000740
        /*021c*/ 	.word	0x000000ff
        /*0220*/ 	.word	0x00000098
        /*0224*/ 	.short	0x0100
        /*0226*/ 	.byte	0x05
	.zero		1


	//   ....[18]....
        /*0228*/ 	.word	0x00000750
        /*022c*/ 	.word	0x000000ff
        /*0230*/ 	.word	0x00000048
        /*0234*/ 	.short	0x0100
        /*0236*/ 	.byte	0x05
	.zero		1


	//   ....[19]....
        /*0238*/ 	.word	0x00000760
        /*023c*/ 	.word	0x000000ff
        /*0240*/ 	.word	0x000000a0
        /*0244*/ 	.short	0x0100
        /*0246*/ 	.byte	0x05
	.zero		1


	//   ....[20]....
        /*0248*/ 	.word	0x00000770
        /*024c*/ 	.word	0x000000ff
        /*0250*/ 	.word	0x00000050
        /*0254*/ 	.short	0x0100
        /*0256*/ 	.byte	0x05
	.zero		1


	//   ....[21]....
        /*0258*/ 	.word	0x00000780
        /*025c*/ 	.word	0x000000ff
        /*0260*/ 	.word	0x000000a8
        /*0264*/ 	.short	0x0100
        /*0266*/ 	.byte	0x05
	.zero		1


	//   ....[22]....
        /*0268*/ 	.word	0x000008c0
        /*026c*/ 	.word	0x000000ff
        /*0270*/ 	.word	0x000000b0
        /*0274*/ 	.short	0x0100
        /*0276*/ 	.byte	0x06
	.zero		1


	//   ....[23]....
        /*0278*/ 	.word	0x000008d0
        /*027c*/ 	.word	0x000000ff
        /*0280*/ 	.word	0x000000d0
        /*0284*/ 	.short	0x0100
        /*0286*/ 	.byte	0x06
	.zero		1


	//   ....[24]....
        /*0288*/ 	.word	0x000008e0
        /*028c*/ 	.word	0x000000ff
        /*0290*/ 	.word	0x000000b8
        /*0294*/ 	.short	0x0100
        /*0296*/ 	.byte	0x06
	.zero		1


	//   ....[25]....
        /*0298*/ 	.word	0x000008f0
        /*029c*/ 	.word	0x000000ff
        /*02a0*/ 	.word	0x000000d8
        /*02a4*/ 	.short	0x0100
        /*02a6*/ 	.byte	0x06
	.zero		1


	//   ....[26]....
        /*02a8*/ 	.word	0x00000900
        /*02ac*/ 	.word	0x000000ff
        /*02b0*/ 	.word	0x000000c0
        /*02b4*/ 	.short	0x0100
        /*02b6*/ 	.byte	0x06
	.zero		1


	//   ....[27]....
        /*02b8*/ 	.word	0x00000910
        /*02bc*/ 	.word	0x000000ff
        /*02c0*/ 	.word	0x000000e0
        /*02c4*/ 	.short	0x0100
        /*02c6*/ 	.byte	0x06
	.zero		1


	//   ....[28]....
        /*02c8*/ 	.word	0x00000920
        /*02cc*/ 	.word	0x000000ff
        /*02d0*/ 	.word	0x000000c8
        /*02d4*/ 	.short	0x0100
        /*02d6*/ 	.byte	0x06
	.zero		1


	//   ....[29]....
        /*02d8*/ 	.word	0x00000930
        /*02dc*/ 	.word	0x000000ff
        /*02e0*/ 	.word	0x000000e8
        /*02e4*/ 	.short	0x0100
        /*02e6*/ 	.byte	0x06
	.zero		1


	//   ....[30]....
        /*02e8*/ 	.word	0x00000a20
        /*02ec*/ 	.word	0x000000ff
        /*02f0*/ 	.word	0x000000f0
        /*02f4*/ 	.short	0x0100
        /*02f6*/ 	.byte	0x05
	.zero		1


	//   ....[31]....
        /*02f8*/ 	.word	0x00000a30
        /*02fc*/ 	.word	0x000000ff
        /*0300*/ 	.word	0x000000f8
        /*0304*/ 	.short	0x0100
        /*0306*/ 	.byte	0x05
	.zero		1


	//   ....[32]....
        /*0308*/ 	.word	0x00000b70
        /*030c*/ 	.word	0x000000ff
        /*0310*/ 	.word	0x00000100
        /*0314*/ 	.short	0x0100
        /*0316*/ 	.byte	0x05
	.zero		1


	//   ....[33]....
        /*0318*/ 	.word	0x00000b80
        /*031c*/ 	.word	0x000000ff
        /*0320*/ 	.word	0x00000110
        /*0324*/ 	.short	0x0100
        /*0326*/ 	.byte	0x05
	.zero		1


	//   ....[34]....
        /*0328*/ 	.word	0x00000b90
        /*032c*/ 	.word	0x000000ff
        /*0330*/ 	.word	0x00000108
        /*0334*/ 	.short	0x0100
        /*0336*/ 	.byte	0x05
	.zero		1


	//   ....[35]....
        /*0338*/ 	.word	0x00000ba0
        /*033c*/ 	.word	0x000000ff
        /*0340*/ 	.word	0x00000118
        /*0344*/ 	.short	0x0100
        /*0346*/ 	.byte	0x05
	.zero		1


	//   ....[36]....
        /*0348*/ 	.word	0x00000cd0
        /*034c*/ 	.word	0x000000ff
        /*0350*/ 	.word	0x00000120
        /*0354*/ 	.short	0x0100
        /*0356*/ 	.byte	0x06
	.zero		1


	//   ....[37]....
        /*0358*/ 	.word	0x00000ce0
        /*035c*/ 	.word	0x000000ff
        /*0360*/ 	.word	0x00000130
        /*0364*/ 	.short	0x0100
        /*0366*/ 	.byte	0x06
	.zero		1


	//   ....[38]....
        /*0368*/ 	.word	0x00000cf0
        /*036c*/ 	.word	0x000000ff
        /*0370*/ 	.word	0x00000128
        /*0374*/ 	.short	0x0100
        /*0376*/ 	.byte	0x06
	.zero		1


	//   ....[39]....
        /*0378*/ 	.word	0x00000d00
        /*037c*/ 	.word	0x000000ff
        /*0380*/ 	.word	0x00000138
        /*0384*/ 	.short	0x0100
        /*0386*/ 	.byte	0x06
	.zero		1


	//   ....[40]....
        /*0388*/ 	.word	0x00000e10
        /*038c*/ 	.word	0x000000ff
        /*0390*/ 	.word	0x00000140
        /*0394*/ 	.short	0x0100
        /*0396*/ 	.byte	0x05
	.zero		1


	//   ....[41]....
        /*0398*/ 	.word	0x00000e20
        /*039c*/ 	.word	0x000000ff
        /*03a0*/ 	.word	0x00000150
        /*03a4*/ 	.short	0x0100
        /*03a6*/ 	.byte	0x05
	.zero		1


	//   ....[42]....
        /*03a8*/ 	.word	0x00000e30
        /*03ac*/ 	.word	0x000000ff
        /*03b0*/ 	.word	0x00000148
        /*03b4*/ 	.short	0x0100
        /*03b6*/ 	.byte	0x05
	.zero		1


	//   ....[43]....
        /*03b8*/ 	.word	0x00000e40
        /*03bc*/ 	.word	0x000000ff
        /*03c0*/ 	.word	0x00000158
        /*03c4*/ 	.short	0x0100
        /*03c6*/ 	.byte	0x05
	.zero		1


	//   ....[44]....
        /*03c8*/ 	.word	0x000016d0
        /*03cc*/ 	.word	0x00000002
        /*03d0*/ 	.word	0x00000150
        /*03d4*/ 	.short	0x010a
        /*03d6*/ 	.byte	0xff
	.zero		1


	//   ....[45]....
        /*03d8*/ 	.word	0x00001700
        /*03dc*/ 	.word	0x00000002
        /*03e0*/ 	.word	0x00000140
        /*03e4*/ 	.short	0x0101
        /*03e6*/ 	.byte	0xff
	.zero		1


	//   ....[46]....
        /*03e8*/ 	.word	0x000017d0
        /*03ec*/ 	.word	0x000000ff
        /*03f0*/ 	.word	0x00000058
        /*03f4*/ 	.short	0x010a
        /*03f6*/ 	.byte	0x08
	.zero		1


	//   ....[47]....
        /*03f8*/ 	.word	0x00001850
        /*03fc*/ 	.word	0x000000ff
        /*0400*/ 	.word	0x00000058
        /*0404*/ 	.short	0x010a
        /*0406*/ 	.byte	0x29
	.zero		1


	//   ....[48]....
        /*0408*/ 	.word	0x00001950
        /*040c*/ 	.word	0x000000ff
        /*0410*/ 	.word	0x00000058
        /*0414*/ 	.short	0x010a
        /*0416*/ 	.byte	0x08
	.zero		1


	//   ....[49]....
        /*0418*/ 	.word	0x00001bf0
        /*041c*/ 	.word	0x000000ff
        /*0420*/ 	.word	0x000000f8
        /*0424*/ 	.short	0x0101
        /*0426*/ 	.byte	0x04
	.zero		1


	//   ....[50]....
        /*0428*/ 	.word	0x00001c10
        /*042c*/ 	.word	0x000000ff
        /*0430*/ 	.word	0x00000058
        /*0434*/ 	.short	0x010a
        /*0436*/ 	.byte	0x08
	.zero		1


	//   ....[51]....
        /*0438*/ 	.word	0x00001c90
        /*043c*/ 	.word	0x000000ff
        /*0440*/ 	.word	0x00000058
        /*0444*/ 	.short	0x010a
        /*0446*/ 	.byte	0x29
	.zero		1


	//   ....[52]....
        /*0448*/ 	.word	0x00001d90
        /*044c*/ 	.word	0x000000ff
        /*0450*/ 	.word	0x00000058
        /*0454*/ 	.short	0x010a
        /*0456*/ 	.byte	0x08
	.zero		1


	//   ....[53]....
        /*0458*/ 	.word	0x00002050
        /*045c*/ 	.word	0x00000002
        /*0460*/ 	.word	0x00000100
        /*0464*/ 	.short	0x010a
        /*0466*/ 	.byte	0xff
	.zero		1


	//   ....[54]....
        /*0468*/ 	.word	0x00002110
        /*046c*/ 	.word	0x00000002
        /*0470*/ 	.word	0x00000000
        /*0474*/ 	.short	0x0101
        /*0476*/ 	.byte	0xff
	.zero		1


	//   ....[55]....
        /*0478*/ 	.word	0x00002690
        /*047c*/ 	.word	0x000000ff
        /*0480*/ 	.word	0x00000000
        /*0484*/ 	.short	0x010a
        /*0486*/ 	.byte	0x05
	.zero		1


	//   ....[56]....
        /*0488*/ 	.word	0x00002720
        /*048c*/ 	.word	0x000000ff
        /*0490*/ 	.word	0x00000000
        /*0494*/ 	.short	0x010a
        /*0496*/ 	.byte	0x05
	.zero		1


	//   ....[57]....
        /*0498*/ 	.word	0x000027b0
        /*049c*/ 	.word	0x000000ff
        /*04a0*/ 	.word	0x00000000
        /*04a4*/ 	.short	0x010a
        /*04a6*/ 	.byte	0x05
	.zero		1


	//   ....[58]....
        /*04a8*/ 	.word	0x00002840
        /*04ac*/ 	.word	0x000000ff
        /*04b0*/ 	.word	0x00000000
        /*04b4*/ 	.short	0x010a
        /*04b6*/ 	.byte	0x05
	.zero		1


	//   ....[59]....
        /*04b8*/ 	.word	0x000028d0
        /*04bc*/ 	.word	0x000000ff
        /*04c0*/ 	.word	0x00000000
        /*04c4*/ 	.short	0x010a
        /*04c6*/ 	.byte	0x05
	.zero		1


	//   ....[60]....
        /*04c8*/ 	.word	0x00002960
        /*04cc*/ 	.word	0x000000ff
        /*04d0*/ 	.word	0x00000000
        /*04d4*/ 	.short	0x010a
        /*04d6*/ 	.byte	0x05
	.zero		1


	//   ....[61]....
        /*04d8*/ 	.word	0x000029f0
        /*04dc*/ 	.word	0x000000ff
        /*04e0*/ 	.word	0x00000000
        /*04e4*/ 	.short	0x010a
        /*04e6*/ 	.byte	0x05
	.zero		1


	//   ....[62]....
        /*04e8*/ 	.word	0x00002a80
        /*04ec*/ 	.word	0x000000ff
        /*04f0*/ 	.word	0x00000000
        /*04f4*/ 	.short	0x010a
        /*04f6*/ 	.byte	0x05
	.zero		1


	//   ....[63]....
        /*04f8*/ 	.word	0x00002b10
        /*04fc*/ 	.word	0x000000ff
        /*0500*/ 	.word	0x00000000
        /*0504*/ 	.short	0x010a
        /*0506*/ 	.byte	0x05
	.zero		1


	//   ....[64]....
        /*0508*/ 	.word	0x00002ba0
        /*050c*/ 	.word	0x000000ff
        /*0510*/ 	.word	0x00000000
        /*0514*/ 	.short	0x010a
        /*0516*/ 	.byte	0x05
	.zero		1


	//   ....[65]....
        /*0518*/ 	.word	0x00002c40
        /*051c*/ 	.word	0x00000000
        /*0520*/ 	.word	0x00000000
        /*0524*/ 	.short	0x010a
        /*0526*/ 	.byte	0xff
	.zero		1


	//   ....[66]....
        /*0528*/ 	.word	0x00002d60
        /*052c*/ 	.word	0x00000000
        /*0530*/ 	.word	0x00000140
        /*0534*/ 	.short	0x010a
        /*0536*/ 	.byte	0xff
	.zero		1


	//   ....[67]....
        /*0538*/ 	.word	0x00002dd0
        /*053c*/ 	.word	0x00000000
        /*0540*/ 	.word	0x00000000
        /*0544*/ 	.short	0x0101
        /*0546*/ 	.byte	0xff
	.zero		1


	//   ....[68]....
        /*0548*/ 	.word	0x00002df0
        /*054c*/ 	.word	0x000000ff
        /*0550*/ 	.word	0x00000110
        /*0554*/ 	.short	0x010a
        /*0556*/ 	.byte	0x05
	.zero		1


	//   ....[69]....
        /*0558*/ 	.word	0x00002f10
        /*055c*/ 	.word	0x00000000
        /*0560*/ 	.word	0x00000100
        /*0564*/ 	.short	0x010a
        /*0566*/ 	.byte	0xff
	.zero		1


	//   ....[70]....
        /*0568*/ 	.word	0x00003010
        /*056c*/ 	.word	0x00000000
        /*0570*/ 	.word	0x00000000
        /*0574*/ 	.short	0x0101
        /*0576*/ 	.byte	0xff
	.zero		1


	//   ....[71]....
        /*0578*/ 	.word	0x000030a0
        /*057c*/ 	.word	0x000000ff
        /*0580*/ 	.word	0x00000110
        /*0584*/ 	.short	0x0106
        /*0586*/ 	.byte	0x05
	.zero		1


	//   ....[72]....
        /*0588*/ 	.word	0x000030c0
        /*058c*/ 	.word	0x000000ff
        /*0590*/ 	.word	0x00000110
        /*0594*/ 	.short	0x010a
        /*0596*/ 	.byte	0x05
	.zero		1


	//   ....[73]....
        /*0598*/ 	.word	0x00003150
        /*059c*/ 	.word	0x000000ff
        /*05a0*/ 	.word	0x00000110
        /*05a4*/ 	.short	0x0106
        /*05a6*/ 	.byte	0x04
	.zero		1


	//   ....[74]....
        /*05a8*/ 	.word	0x00003190
        /*05ac*/ 	.word	0x00000000
        /*05b0*/ 	.word	0x00000110
        /*05b4*/ 	.short	0x010a
        /*05b6*/ 	.byte	0xff
	.zero		1


	//   ....[75]....
        /*05b8*/ 	.word	0x00003810
        /*05bc*/ 	.word	0x00000000
        /*05c0*/ 	.word	0x00000100
        /*05c4*/ 	.short	0x010a
        /*05c6*/ 	.byte	0xff
	.zero		1


	//   ....[76]....
        /*05c8*/ 	.word	0x00003920
        /*05cc*/ 	.word	0x00000003
        /*05d0*/ 	.word	0x00000000
        /*05d4*/ 	.short	0x0101
        /*05d6*/ 	.byte	0xff
	.zero		1


	//   ....[77]....
        /*05d8*/ 	.word	0x00003930
        /*05dc*/ 	.word	0x000000ff
        /*05e0*/ 	.word	0x00000000
        /*05e4*/ 	.short	0x010a
        /*05e6*/ 	.byte	0x0a
	.zero		1


	//   ....[78]....
        /*05e8*/ 	.word	0x00003950
        /*05ec*/ 	.word	0x000000ff
        /*05f0*/ 	.word	0x00000130
        /*05f4*/ 	.short	0x010a
        /*05f6*/ 	.byte	0x0b
	.zero		1


	//   ....[79]....
        /*05f8*/ 	.word	0x00003a20
        /*05fc*/ 	.word	0x000000ff
        /*0600*/ 	.word	0x00000000
        /*0604*/ 	.short	0x010a
        /*0606*/ 	.byte	0x0a
	.zero		1


	//   ....[80]....
        /*0608*/ 	.word	0x00003b50
        /*060c*/ 	.word	0x000000ff
        /*0610*/ 	.word	0x00000000
        /*0614*/ 	.short	0x010a
        /*0616*/ 	.byte	0x19
	.zero		1


	//   ....[81]....
        /*0618*/ 	.word	0x00003dc0
        /*061c*/ 	.word	0x000000ff
        /*0620*/ 	.word	0x00000000
        /*0624*/ 	.short	0x010a
        /*0626*/ 	.byte	0x05
	.zero		1


	//   ....[82]....
        /*0628*/ 	.word	0x00003e50
        /*062c*/ 	.word	0x000000ff
        /*0630*/ 	.word	0x00000000
        /*0634*/ 	.short	0x010a
        /*0636*/ 	.byte	0x06
	.zero		1


	//   ....[83]....
        /*0638*/ 	.word	0x000042c0
        /*063c*/ 	.word	0x00000000
        /*0640*/ 	.word	0x00000100
        /*0644*/ 	.short	0x010a
        /*0646*/ 	.byte	0xff
	.zero		1


	//   ....[84]....
        /*0648*/ 	.word	0x000043d0
        /*064c*/ 	.word	0x00000000
        /*0650*/ 	.word	0x00000000
        /*0654*/ 	.short	0x0101
        /*0656*/ 	.byte	0xff
	.zero		1


	//   ....[85]....
        /*0658*/ 	.word	0x000046f0
        /*065c*/ 	.word	0x000000ff
        /*0660*/ 	.word	0x000000f8
        /*0664*/ 	.short	0x010a
        /*0666*/ 	.byte	0x06
	.zero		1


	//   ....[86]....
        /*0668*/ 	.word	0x00004870
        /*066c*/ 	.word	0x000000ff
        /*0670*/ 	.word	0x000000d0
        /*0674*/ 	.short	0x010a
        /*0676*/ 	.byte	0x06
	.zero		1


	//   ....[87]....
        /*0678*/ 	.word	0x000049f0
        /*067c*/ 	.word	0x000000ff
        /*0680*/ 	.word	0x000000b0
        /*0684*/ 	.short	0x010b
        /*0686*/ 	.byte	0x06
	.zero		1


	//   ....[88]....
        /*0688*/ 	.word	0x00004a00
        /*068c*/ 	.word	0x000000ff
        /*0690*/ 	.word	0x00000000
        /*0694*/ 	.short	0x0101
        /*0696*/ 	.byte	0x08
	.zero		1


	//   ....[89]....
        /*0698*/ 	.word	0x00004a10
        /*069c*/ 	.word	0x000000ff
        /*06a0*/ 	.word	0x000000d8
        /*06a4*/ 	.short	0x010a
        /*06a6*/ 	.byte	0x06
	.zero		1


	//   ....[90]....
        /*06a8*/ 	.word	0x00004b60
        /*06ac*/ 	.word	0x000000ff
        /*06b0*/ 	.word	0x000000b8
        /*06b4*/ 	.short	0x010b
        /*06b6*/ 	.byte	0x06
	.zero		1


	//   ....[91]....
        /*06b8*/ 	.word	0x00004b70
        /*06bc*/ 	.word	0x000000ff
        /*06c0*/ 	.word	0x00000000
        /*06c4*/ 	.short	0x0101
        /*06c6*/ 	.byte	0x08
	.zero		1


	//   ....[92]....
        /*06c8*/ 	.word	0x00004b80
        /*06cc*/ 	.word	0x000000ff
        /*06d0*/ 	.word	0x000000e0
        /*06d4*/ 	.short	0x010a
        /*06d6*/ 	.byte	0x06
	.zero		1


	//   ....[93]....
        /*06d8*/ 	.word	0x00004d00
        /*06dc*/ 	.word	0x000000ff
        /*06e0*/ 	.word	0x000000c0
        /*06e4*/ 	.short	0x010b
        /*06e6*/ 	.byte	0x06
	.zero		1


	//   ....[94]....
        /*06e8*/ 	.word	0x00004d40
        /*06ec*/ 	.word	0x000000ff
        /*06f0*/ 	.word	0x00000000
        /*06f4*/ 	.short	0x0101
        /*06f6*/ 	.byte	0x0e
	.zero		1


	//   ....[95]....
        /*06f8*/ 	.word	0x00004d80
        /*06fc*/ 	.word	0x000000ff
        /*0700*/ 	.word	0x000000e8
        /*0704*/ 	.short	0x010a
        /*0706*/ 	.byte	0x06
	.zero		1


	//   ....[96]....
        /*0708*/ 	.word	0x00004fd0
        /*070c*/ 	.word	0x000000ff
        /*0710*/ 	.word	0x000000c8
        /*0714*/ 	.short	0x010b
        /*0716*/ 	.byte	0x06
	.zero		1


	//   ....[97]....
        /*0718*/ 	.word	0x00004ff0
        /*071c*/ 	.word	0x000000ff
        /*0720*/ 	.word	0x00000000
        /*0724*/ 	.short	0x0101
        /*0726*/ 	.byte	0x07
	.zero		1


	//   ....[98]....
        /*0728*/ 	.word	0x00005020
        /*072c*/ 	.word	0x000000ff
        /*0730*/ 	.word	0x000000d0
        /*0734*/ 	.short	0x010a
        /*0736*/ 	.byte	0x06
	.zero		1


	//   ....[99]....
        /*0738*/ 	.word	0x00005040
        /*073c*/ 	.word	0x000000ff
        /*0740*/ 	.word	0x000000d8
        /*0744*/ 	.short	0x010a
        /*0746*/ 	.byte	0x06
	.zero		1


	//   ....[100]....
        /*0748*/ 	.word	0x00005060
        /*074c*/ 	.word	0x000000ff
        /*0750*/ 	.word	0x000000e0
        /*0754*/ 	.short	0x010a
        /*0756*/ 	.byte	0x06
	.zero		1


	//   ....[101]....
        /*0758*/ 	.word	0x000050a0
        /*075c*/ 	.word	0x00000000
        /*0760*/ 	.word	0x000000e8
        /*0764*/ 	.short	0x010a
        /*0766*/ 	.byte	0xff
	.zero		1


	//   ....[102]....
        /*0768*/ 	.word	0x000053d0
        /*076c*/ 	.word	0x00000000
        /*0770*/ 	.word	0x00000100
        /*0774*/ 	.short	0x010a
        /*0776*/ 	.byte	0xff
	.zero		1


	//   ....[103]....
        /*0778*/ 	.word	0x000054e0
        /*077c*/ 	.word	0x00000000
        /*0780*/ 	.word	0x00000000
        /*0784*/ 	.short	0x0101
        /*0786*/ 	.byte	0xff
	.zero		1


	//   ....[104]....
        /*0788*/ 	.word	0x00005f10
        /*078c*/ 	.word	0x000000ff
        /*0790*/ 	.word	0x000000b0
        /*0794*/ 	.short	0x010a
        /*0796*/ 	.byte	0x30
	.zero		1


	//   ....[105]....
        /*0798*/ 	.word	0x00005f50
        /*079c*/ 	.word	0x00000040
        /*07a0*/ 	.word	0x00000120
        /*07a4*/ 	.short	0x010a
        /*07a6*/ 	.byte	0xff
	.zero		1


	//   ....[106]....
        /*07a8*/ 	.word	0x00006040
        /*07ac*/ 	.word	0x000000ff
        /*07b0*/ 	.word	0x000000b0
        /*07b4*/ 	.short	0x010a
        /*07b6*/ 	.byte	0x30
	.zero		1


	//   ....[107]....
        /*07b8*/ 	.word	0x00006130
        /*07bc*/ 	.word	0x00000040
        /*07c0*/ 	.word	0x00000120
        /*07c4*/ 	.short	0x010a
        /*07c6*/ 	.byte	0xff
	.zero		1


	//   ....[108]....
        /*07c8*/ 	.word	0x00006c00
        /*07cc*/ 	.word	0x00000000
        /*07d0*/ 	.word	0x00000000
        /*07d4*/ 	.short	0x0101
        /*07d6*/ 	.byte	0xff
	.zero		1


	//   ....[109]....
        /*07d8*/ 	.word	0x00006c10
        /*07dc*/ 	.word	0x00000002
        /*07e0*/ 	.word	0x000000b0
        /*07e4*/ 	.short	0x010a
        /*07e6*/ 	.byte	0xff
	.zero		1


	//   ....[110]....
        /*07e8*/ 	.word	0x00006cf0
        /*07ec*/ 	.word	0x00000002
        /*07f0*/ 	.word	0x000000b0
        /*07f4*/ 	.short	0x010a
        /*07f6*/ 	.byte	0xff
	.zero		1


	//   ....[111]....
        /*07f8*/ 	.word	0x00007850
        /*07fc*/ 	.word	0x00000048
        /*0800*/ 	.word	0x00000000
        /*0804*/ 	.short	0x0101
        /*0806*/ 	.byte	0xff
	.zero		1


	//   ....[112]....
        /*0808*/ 	.word	0x00007870
        /*080c*/ 	.word	0x00000000
        /*0810*/ 	.word	0x000000b0
        /*0814*/ 	.short	0x010a
        /*0816*/ 	.byte	0xff
	.zero		1


	//   ....[113]....
        /*0818*/ 	.word	0x00007940
        /*081c*/ 	.word	0x00000000
        /*0820*/ 	.word	0x000000b0
        /*0824*/ 	.short	0x010a
        /*0826*/ 	.byte	0xff
	.zero		1


	//   ....[114]....
        /*0828*/ 	.word	0x000084a0
        /*082c*/ 	.word	0x00000048
        /*0830*/ 	.word	0x00000000
        /*0834*/ 	.short	0x0101
        /*0836*/ 	.byte	0xff
	.zero		1


	//   ....[115]....
        /*0838*/ 	.word	0x000084c0
        /*083c*/ 	.word	0x00000000
        /*0840*/ 	.word	0x000000b0
        /*0844*/ 	.short	0x010a
        /*0846*/ 	.byte	0xff
	.zero		1


	//   ....[116]....
        /*0848*/ 	.word	0x00008590
        /*084c*/ 	.word	0x00000000
        /*0850*/ 	.word	0x000000b0
        /*0854*/ 	.short	0x010a
        /*0856*/ 	.byte	0xff
	.zero		1


	//   ....[117]....
        /*0858*/ 	.word	0x000088f0
        /*085c*/ 	.word	0x000000ff
        /*0860*/ 	.word	0x00000000
        /*0864*/ 	.short	0x0101
        /*0866*/ 	.byte	0x05
	.zero		1


	//   ....[118]....
        /*0868*/ 	.word	0x00009150
        /*086c*/ 	.word	0x00000000
        /*0870*/ 	.word	0x00000000
        /*0874*/ 	.short	0x0101
        /*0876*/ 	.byte	0xff
	.zero		1


	//   ....[119]....
        /*0878*/ 	.word	0x000093e0
        /*087c*/ 	.word	0x000000ff
        /*0880*/ 	.word	0x00000000
        /*0884*/ 	.short	0x0101
        /*0886*/ 	.byte	0x04
	.zero		1


	//   ....[120]....
        /*0888*/ 	.word	0x00009400
        /*088c*/ 	.word	0x00000002
        /*0890*/ 	.word	0x00000150
        /*0894*/ 	.short	0x010a
        /*0896*/ 	.byte	0xff
	.zero		1


	//   ....[121]....
        /*0898*/ 	.word	0x00009460
        /*089c*/ 	.word	0x00000002
        /*08a0*/ 	.word	0x00000058
        /*08a4*/ 	.short	0x010a
        /*08a6*/ 	.byte	0xff
	.zero		1


	//   ....[122]....
        /*08a8*/ 	.word	0x000094c0
        /*08ac*/ 	.word	0x00000002
        /*08b0*/ 	.word	0x00000058
        /*08b4*/ 	.short	0x010a
        /*08b6*/ 	.byte	0xff
	.zero		1


	//   ....[123]....
        /*08b8*/ 	.word	0x00009510
        /*08bc*/ 	.word	0x00000002
        /*08c0*/ 	.word	0x00000100
        /*08c4*/ 	.short	0x010a
        /*08c6*/ 	.byte	0xff
	.zero		1


	//   ....[124]....
        /*08c8*/ 	.word	0x00009570
        /*08cc*/ 	.word	0x00000000
        /*08d0*/ 	.word	0x00000000
        /*08d4*/ 	.short	0x010a
        /*08d6*/ 	.byte	0xff
	.zero		1


	//   ....[125]....
        /*08d8*/ 	.word	0x000095d0
        /*08dc*/ 	.word	0x00000000
        /*08e0*/ 	.word	0x00000000
        /*08e4*/ 	.short	0x010a
        /*08e6*/ 	.byte	0xff
	.zero		1


	//   ....[126]....
        /*08e8*/ 	.word	0x00009630
        /*08ec*/ 	.word	0x00000000
        /*08f0*/ 	.word	0x00000000
        /*08f4*/ 	.short	0x010a
        /*08f6*/ 	.byte	0xff
	.zero		1


	//   ....[127]....
        /*08f8*/ 	.word	0x00009690
        /*08fc*/ 	.word	0x00000000
        /*0900*/ 	.word	0x00000000
        /*0904*/ 	.short	0x010a
        /*0906*/ 	.byte	0xff
	.zero		1


	//   ....[128]....
        /*0908*/ 	.word	0x000096f0
        /*090c*/ 	.word	0x00000000
        /*0910*/ 	.word	0x00000000
        /*0914*/ 	.short	0x010a
        /*0916*/ 	.byte	0xff
	.zero		1


	//   ....[129]....
        /*0918*/ 	.word	0x00009750
        /*091c*/ 	.word	0x00000000
        /*0920*/ 	.word	0x00000000
        /*0924*/ 	.short	0x010a
        /*0926*/ 	.byte	0xff
	.zero		1


	//   ....[130]....
        /*0928*/ 	.word	0x000097b0
        /*092c*/ 	.word	0x00000000
        /*0930*/ 	.word	0x00000000
        /*0934*/ 	.short	0x010a
        /*0936*/ 	.byte	0xff
	.zero		1


	//   ....[131]....
        /*0938*/ 	.word	0x00009810
        /*093c*/ 	.word	0x00000000
        /*0940*/ 	.word	0x00000000
        /*0944*/ 	.short	0x010a
        /*0946*/ 	.byte	0xff
	.zero		1


	//   ....[132]....
        /*0948*/ 	.word	0x00009870
        /*094c*/ 	.word	0x00000000
        /*0950*/ 	.word	0x00000000
        /*0954*/ 	.short	0x010a
        /*0956*/ 	.byte	0xff
	.zero		1


	//   ....[133]....
        /*0958*/ 	.word	0x000098d0
        /*095c*/ 	.word	0x00000000
        /*0960*/ 	.word	0x00000000
        /*0964*/ 	.short	0x010a
        /*0966*/ 	.byte	0xff
	.zero		1


	//   ....[134]....
        /*0968*/ 	.word	0x00009920
        /*096c*/ 	.word	0x00000000
        /*0970*/ 	.word	0x00000140
        /*0974*/ 	.short	0x010a
        /*0976*/ 	.byte	0xff
	.zero		1


	//   ....[135]....
        /*0978*/ 	.word	0x00009980
        /*097c*/ 	.word	0x00000000
        /*0980*/ 	.word	0x00000110
        /*0984*/ 	.short	0x010a
        /*0986*/ 	.byte	0xff
	.zero		1


	//   ....[136]....
        /*0988*/ 	.word	0x000099d0
        /*098c*/ 	.word	0x00000000
        /*0990*/ 	.word	0x00000100
        /*0994*/ 	.short	0x010a
        /*0996*/ 	.byte	0xff
	.zero		1


	//   ....[137]....
        /*0998*/ 	.word	0x00009a30
        /*099c*/ 	.word	0x00000000
        /*09a0*/ 	.word	0x00000110
        /*09a4*/ 	.short	0x010a
        /*09a6*/ 	.byte	0xff
	.zero		1


	//   ....[138]....
        /*09a8*/ 	.word	0x00009a80
        /*09ac*/ 	.word	0x00000000
        /*09b0*/ 	.word	0x00000100
        /*09b4*/ 	.short	0x010a
        /*09b6*/ 	.byte	0xff
	.zero		1


	//   ....[139]....
        /*09b8*/ 	.word	0x00009ae0
        /*09bc*/ 	.word	0x00000002
        /*09c0*/ 	.word	0x00000130
        /*09c4*/ 	.short	0x010a
        /*09c6*/ 	.byte	0xff
	.zero		1


	//   ....[140]....
        /*09c8*/ 	.word	0x00009b40
        /*09cc*/ 	.word	0x00000000
        /*09d0*/ 	.word	0x00000000
        /*09d4*/ 	.short	0x010a
        /*09d6*/ 	.byte	0xff
	.zero		1


	//   ....[141]....
        /*09d8*/ 	.word	0x00009ba0
        /*09dc*/ 	.word	0x00000000
        /*09e0*/ 	.word	0x00000000
        /*09e4*/ 	.short	0x010a
        /*09e6*/ 	.byte	0xff
	.zero		1


	//   ....[142]....
        /*09e8*/ 	.word	0x00009c00
        /*09ec*/ 	.word	0x00000000
        /*09f0*/ 	.word	0x00000000
        /*09f4*/ 	.short	0x010a
        /*09f6*/ 	.byte	0xff
	.zero		1


	//   ....[143]....
        /*09f8*/ 	.word	0x00009c50
        /*09fc*/ 	.word	0x00000000
        /*0a00*/ 	.word	0x00000100
        /*0a04*/ 	.short	0x010a
        /*0a06*/ 	.byte	0xff
	.zero		1


	//   ....[144]....
        /*0a08*/ 	.word	0x00009cb0
        /*0a0c*/ 	.word	0x00000000
        /*0a10*/ 	.word	0x000000f8
        /*0a14*/ 	.short	0x010a
        /*0a16*/ 	.byte	0xff
	.zero		1


	//   ....[145]....
        /*0a18*/ 	.word	0x00009d10
        /*0a1c*/ 	.word	0x00000000
        /*0a20*/ 	.word	0x000000d0
        /*0a24*/ 	.short	0x010a
        /*0a26*/ 	.byte	0xff
	.zero		1


	//   ....[146]....
        /*0a28*/ 	.word	0x00009d70
        /*0a2c*/ 	.word	0x00000000
        /*0a30*/ 	.word	0x000000d8
        /*0a34*/ 	.short	0x010a
        /*0a36*/ 	.byte	0xff
	.zero		1


	//   ....[147]....
        /*0a38*/ 	.word	0x00009dd0
        /*0a3c*/ 	.word	0x00000000
        /*0a40*/ 	.word	0x000000e0
        /*0a44*/ 	.short	0x010a
        /*0a46*/ 	.byte	0xff
	.zero		1


	//   ....[148]....
        /*0a48*/ 	.word	0x00009e30
        /*0a4c*/ 	.word	0x00000000
        /*0a50*/ 	.word	0x000000e8
        /*0a54*/ 	.short	0x010a
        /*0a56*/ 	.byte	0xff
	.zero		1


	//   ....[149]....
        /*0a58*/ 	.word	0x00009e90
        /*0a5c*/ 	.word	0x00000000
        /*0a60*/ 	.word	0x000000d0
        /*0a64*/ 	.short	0x010a
        /*0a66*/ 	.byte	0xff
	.zero		1


	//   ....[150]....
        /*0a68*/ 	.word	0x00009ef0
        /*0a6c*/ 	.word	0x00000000
        /*0a70*/ 	.word	0x000000d8
        /*0a74*/ 	.short	0x010a
        /*0a76*/ 	.byte	0xff
	.zero		1


	//   ....[151]....
        /*0a78*/ 	.word	0x00009f50
        /*0a7c*/ 	.word	0x00000000
        /*0a80*/ 	.word	0x000000e0
        /*0a84*/ 	.short	0x010a
        /*0a86*/ 	.byte	0xff
	.zero		1


	//   ....[152]....
        /*0a88*/ 	.word	0x00009fa0
        /*0a8c*/ 	.word	0x00000000
        /*0a90*/ 	.word	0x00000100
        /*0a94*/ 	.short	0x010a
        /*0a96*/ 	.byte	0xff
	.zero		1


	//   ....[153]....
        /*0a98*/ 	.word	0x0000a000
        /*0a9c*/ 	.word	0x00000002
        /*0aa0*/ 	.word	0x000000b0
        /*0aa4*/ 	.short	0x010a
        /*0aa6*/ 	.byte	0xff
	.zero		1


	//   ....[154]....
        /*0aa8*/ 	.word	0x0000a050
        /*0aac*/ 	.word	0x00000040
        /*0ab0*/ 	.word	0x00000120
        /*0ab4*/ 	.short	0x010a
        /*0ab6*/ 	.byte	0xff
	.zero		1


	//   ....[155]....
        /*0ab8*/ 	.word	0x0000a0a0
        /*0abc*/ 	.word	0x00000002
        /*0ac0*/ 	.word	0x000000b0
        /*0ac4*/ 	.short	0x010a
        /*0ac6*/ 	.byte	0xff
	.zero		1


	//   ....[156]....
        /*0ac8*/ 	.word	0x0000a0f0
        /*0acc*/ 	.word	0x00000000
        /*0ad0*/ 	.word	0x000000b0
        /*0ad4*/ 	.short	0x010a
        /*0ad6*/ 	.byte	0xff
	.zero		1


	//   ....[157]....
        /*0ad8*/ 	.word	0x0000a140
        /*0adc*/ 	.word	0x00000000
        /*0ae0*/ 	.word	0x000000b0
        /*0ae4*/ 	.short	0x010a
        /*0ae6*/ 	.byte	0xff
	.zero		1


	//----- nvinfo : EIATTR_NUM_MBARRIERS
	.align		4
.L_47:
        /*0ae8*/ 	.byte	0x03, 0x38
        /*0aea*/ 	.short	0x002c


	//----- nvinfo : EIATTR_EXIT_INSTR_OFFSETS
	.align		4
        /*0aec*/ 	.byte	0x04, 0x1c
        /*0aee*/ 	.short	(.L_49 - .L_48)


	//   ....[0]....
.L_48:
        /*0af0*/ 	.word	0x00002c70


	//   ....[1]....
        /*0af4*/ 	.word	0x00003160


	//   ....[2]....
        /*0af8*/ 	.word	0x000031c0


	//   ....[3]....
        /*0afc*/ 	.word	0x000040b0


	//   ....[4]....
        /*0b00*/ 	.word	0x000050d0


	//   ....[5]....
        /*0b04*/ 	.word	0x00005110


	//   ....[6]....
        /*0b08*/ 	.word	0x000092d0


	//   ....[7]....
        /*0b0c*/ 	.word	0x00009350


	//   ....[8]....
        /*0b10*/ 	.word	0x00009380


	//   ....[9]....
        /*0b14*/ 	.word	0x000093f0


	//----- nvinfo : EIATTR_MAX_THREADS
	.align		4
.L_49:
        /*0b18*/ 	.byte	0x04, 0x05
        /*0b1a*/ 	.short	(.L_51 - .L_50)
.L_50:
        /*0b1c*/ 	.word	0x00000100
        /*0b20*/ 	.word	0x00000001
        /*0b24*/ 	.word	0x00000001


	//----- nvinfo : EIATTR_CRS_STACK_SIZE
	.align		4
.L_51:
        /*0b28*/ 	.byte	0x04, 0x1e
        /*0b2a*/ 	.short	(.L_53 - .L_52)
.L_52:
        /*0b2c*/ 	.word	0x00000000


	//----- nvinfo : EIATTR_CBANK_PARAM_SIZE
	.align		4
.L_53:
        /*0b30*/ 	.byte	0x03, 0x19
        /*0b32*/ 	.short	0x0c00


	//----- nvinfo : EIATTR_PARAM_CBANK
	.align		4
        /*0b34*/ 	.byte	0x04, 0x0a
        /*0b36*/ 	.short	(.L_55 - .L_54)
	.align		4
.L_54:
        /*0b38*/ 	.word	index@(.nv.constant0._ZN7cutlass13device_kernelINS_4gemm6kernel13GemmUniversalIN4cute5tupleIJiiiiEEENS1_10collective13CollectiveMmaINS1_46MainloopSm100TmaUmmaWarpSpecializedBlockScaledILi11ELi2ELi2ENS5_IJNS4_1CILi1EEESB_SB_EEEEENS5_IJNSA_ILi128EEESE_SE_EEENS5_IJNS_12float_e2m1_tENS_13float_ue8m0_tEEEENS5_IJNS5_IJlSB_lEEENS4_6LayoutINS5_IJNS5_IJNS5_IJNSA_ILi32EEENSA_ILi4EEEEEEiEEESO_NS5_IJSB_iEEEEEENS5_IJNS5_IJNS5_IJNSA_ILi16EEESM_EEEiEEENS5_IJNS5_IJNSA_ILi0EEESB_EEENSA_ILi512EEEEEENS5_IJSU_iEEEEEEEEEEESI_S11_NS4_8TiledMMAINS4_8MMA_AtomIJNS4_17SM100_MMA_MXF4_SSISG_SG_fSH_Li128ELi128ELi32ELNS4_4UMMA5MajorE0ELS16_0ELNS15_7ScaleInE0ELS17_0EEEEEENSK_ISC_NS5_IJSU_SU_SU_EEEEENS5_IJNS4_10UnderscoreES1C_S1C_EEEEENS5_IJNS4_13SM90_TMA_LOADES1F_EEENS5_IJNS4_14ComposedLayoutINS4_7SwizzleILi2ELi4ELi3EEENS4_18smem_ptr_flag_bitsILi4EEENSK_INS5_IJNSA_ILi8EEESE_EEENS5_IJSE_SB_EEEEEEENSK_INS5_IJNS5_IJNS5_IJSN_SB_EEENS5_IJSL_NSA_ILi2EEEEEEEEESB_NS5_IJS1S_SB_EEEEEENS5_IJNS5_IJNS5_IJSS_SW_EEESV_EEESU_NS5_IJS1S_SW_EEEEEEEEEEEvNS4_8identityES1G_S22_vS23_EENS_8epilogue10collective18CollectiveEpilogueINS25_23Sm100TmaWarpSpecializedILi4ELi2ELi32ELb1ELb0EEEJSF_NS5_IJNSK_ISE_SB_EENSK_ISL_SB_EEEEENS_10bfloat16_tESJ_S2D_SJ_NS25_6fusion15FusionCallbacksIS29_NS2E_17LinearCombinationIS2D_fS2D_fLNS_15FloatRoundStyleE2EEESF_S2C_JEEENS4_5SM1004TMEM4LOAD26SM100_TMEM_LOAD_32dp32b32xES1F_NS1H_IS1J_NS1K_ILi16EEENSK_INS5_IJS1M_SL_EEENS5_IJSL_SB_EEEEEEENS4_39AutoVectorizingCopyWithAssumedAlignmentILi128EEENS4_14SM90_TMA_STOREES2S_S2U_S2U_EEEvvEEEEvNT_6ParamsE)
        /*0b3c*/ 	.short	0x0380
        /*0b3e*/ 	.short	0x0c00


	//----- nvinfo : EIATTR_SW_WAR
	.align		4
.L_55:
        /*0b40*/ 	.byte	0x04, 0x36
        /*0b42*/ 	.short	(.L_57 - .L_56)
.L_56:
        /*0b44*/ 	.word	0x00000008
.L_57:


//--------------------- .nv.callgraph             --------------------------
	.section	.nv.callgraph,"",@"SHT_CUDA_CALLGRAPH"
	.align	4
	.sectionentsize	8
	.align		4
        /*0000*/ 	.word	0x00000000
	.align		4
        /*0004*/ 	.word	0xffffffff
	.align		4
        /*0008*/ 	.word	index@(_ZN7cutlass13device_kernelINS_4gemm6kernel13GemmUniversalIN4cute5tupleIJiiiiEEENS1_10collective13CollectiveMmaINS1_46MainloopSm100TmaUmmaWarpSpecializedBlockScaledILi11ELi2ELi2ENS5_IJNS4_1CILi1EEESB_SB_EEEEENS5_IJNSA_ILi128EEESE_SE_EEENS5_IJNS_12float_e2m1_tENS_13float_ue8m0_tEEEENS5_IJNS5_IJlSB_lEEENS4_6LayoutINS5_IJNS5_IJNS5_IJNSA_ILi32EEENSA_ILi4EEEEEEiEEESO_NS5_IJSB_iEEEEEENS5_IJNS5_IJNS5_IJNSA_ILi16EEESM_EEEiEEENS5_IJNS5_IJNSA_ILi0EEESB_EEENSA_ILi512EEEEEENS5_IJSU_iEEEEEEEEEEESI_S11_NS4_8TiledMMAINS4_8MMA_AtomIJNS4_17SM100_MMA_MXF4_SSISG_SG_fSH_Li128ELi128ELi32ELNS4_4UMMA5MajorE0ELS16_0ELNS15_7ScaleInE0ELS17_0EEEEEENSK_ISC_NS5_IJSU_SU_SU_EEEEENS5_IJNS4_10UnderscoreES1C_S1C_EEEEENS5_IJNS4_13SM90_TMA_LOADES1F_EEENS5_IJNS4_14ComposedLayoutINS4_7SwizzleILi2ELi4ELi3EEENS4_18smem_ptr_flag_bitsILi4EEENSK_INS5_IJNSA_ILi8EEESE_EEENS5_IJSE_SB_EEEEEEENSK_INS5_IJNS5_IJNS5_IJSN_SB_EEENS5_IJSL_NSA_ILi2EEEEEEEEESB_NS5_IJS1S_SB_EEEEEENS5_IJNS5_IJNS5_IJSS_SW_EEESV_EEESU_NS5_IJS1S_SW_EEEEEEEEEEEvNS4_8identityES1G_S22_vS23_EENS_8epilogue10collective18CollectiveEpilogueINS25_23Sm100TmaWarpSpecializedILi4ELi2ELi32ELb1ELb0EEEJSF_NS5_IJNSK_ISE_SB_EENSK_ISL_SB_EEEEENS_10bfloat16_tESJ_S2D_SJ_NS25_6fusion15FusionCallbacksIS29_NS2E_17LinearCombinationIS2D_fS2D_fLNS_15FloatRoundStyleE2EEESF_S2C_JEEENS4_5SM1004TMEM4LOAD26SM100_TMEM_LOAD_32dp32b32xES1F_NS1H_IS1J_NS1K_ILi16EEENSK_INS5_IJS1M_SL_EEENS5_IJSL_SB_EEEEEEENS4_39AutoVectorizingCopyWithAssumedAlignmentILi128EEENS4_14SM90_TMA_STOREES2S_S2U_S2U_EEEvvEEEEvNT_6ParamsE)
	.align		4
        /*000c*/ 	.word	index@(__assertfail)
	.align		4
        /*0010*/ 	.word	0x00000000
	.align		4
        /*0014*/ 	.word	0xfffffffe
	.align		4
        /*0018*/ 	.word	0x00000000
	.align		4
        /*001c*/ 	.word	0xfffffffd
	.align		4
        /*0020*/ 	.word	0x00000000
	.align		4
        /*0024*/ 	.word	0xfffffffc


//--------------------- .nv.constant4             --------------------------
	.section	.nv.constant4,"a",@progbits
	.align	8
	.align		8
.nv.constant4:
        /*0000*/ 	.dword	__assertfail
	.align		8
        /*0008*/ 	.dword	__unnamed_1
	.align		8
        /*0010*/ 	.dword	__unnamed_2
	.align		8
        /*0018*/ 	.dword	_ZN40_INTERNAL_776516bd_4_k_cu_166fbfd8_256934cuda3std3__45__cpo5beginE
	.align		8
        /*0020*/ 	.dword	_ZN40_INTERNAL_776516bd_4_k_cu_166fbfd8_256934cuda3std3__45__cpo3endE
	.align		8
        /*0028*/ 	.dword	_ZN40_INTERNAL_776516bd_4_k_cu_166fbfd8_256934cuda3std3__45__cpo6cbeginE
	.align		8
        /*0030*/ 	.dword	_ZN40_INTERNAL_776516bd_4_k_cu_166fbfd8_256934cuda3std3__45__cpo4cendE
	.align		8
        /*0038*/ 	.dword	_ZN40_INTERNAL_776516bd_4_k_cu_166fbfd8_256934cuda3std3__442_GLOBAL__N__776516bd_4_k_cu_166fbfd8_256936ignoreE
	.align		8
        /*0040*/ 	.dword	_ZN40_INTERNAL_776516bd_4_k_cu_166fbfd8_256934cuda3std3__419piecewise_constructE
	.align		8
        /*0048*/ 	.dword	_ZN40_INTERNAL_776516bd_4_k_cu_166fbfd8_256934cuda3std3__48in_placeE
	.align		8
        /*0050*/ 	.dword	_ZN40_INTERNAL_776516bd_4_k_cu_166fbfd8_256934cuda3std6ranges3__45__cpo4swapE
	.align		8
        /*0058*/ 	.dword	_ZN40_INTERNAL_776516bd_4_k_cu_166fbfd8_256934cuda3std6ranges3__45__cpo9iter_moveE
	.align		8
        /*0060*/ 	.dword	_ZN40_INTERNAL_776516bd_4_k_cu_166fbfd8_256934cute7productE
	.align		8
        /*0068*/ 	.dword	_ZN40_INTERNAL_776516bd_4_k_cu_166fbfd8_256934cute1_E
	.align		8
        /*0070*/ 	.dword	$str$25
	.align		8
        /*0078*/ 	.dword	$str$26
	.align		8
        /*0080*/ 	.dword	$str$29
	.align		8
        /*0088*/ 	.dword	$str$30


//--------------------- .text._ZN7cutlass13device_kernelINS_4gemm6kernel13GemmUniversalIN4cute5tupleIJiiiiEEENS1_10collective13CollectiveMmaINS1_46MainloopSm100TmaUmmaWarpSpecializedBlockScaledILi11ELi2ELi2ENS5_IJNS4_1CILi1EEESB_SB_EEEEENS5_IJNSA_ILi128EEESE_SE_EEENS5_IJNS_12float_e2m1_tENS_13float_ue8m0_tEEEENS5_IJNS5_IJlSB_lEEENS4_6LayoutINS5_IJNS5_IJNS5_IJNSA_ILi32EEENSA_ILi4EEEEEEiEEESO_NS5_IJSB_iEEEEEENS5_IJNS5_IJNS5_IJNSA_ILi16EEESM_EEEiEEENS5_IJNS5_IJNSA_ILi0EEESB_EEENSA_ILi512EEEEEENS5_IJSU_iEEEEEEEEEEESI_S11_NS4_8TiledMMAINS4_8MMA_AtomIJNS4_17SM100_MMA_MXF4_SSISG_SG_fSH_Li128ELi128ELi32ELNS4_4UMMA5MajorE0ELS16_0ELNS15_7ScaleInE0ELS17_0EEEEEENSK_ISC_NS5_IJSU_SU_SU_EEEEENS5_IJNS4_10UnderscoreES1C_S1C_EEEEENS5_IJNS4_13SM90_TMA_LOADES1F_EEENS5_IJNS4_14ComposedLayoutINS4_7SwizzleILi2ELi4ELi3EEENS4_18smem_ptr_flag_bitsILi4EEENSK_INS5_IJNSA_ILi8EEESE_EEENS5_IJSE_SB_EEEEEEENSK_INS5_IJNS5_IJNS5_IJSN_SB_EEENS5_IJSL_NSA_ILi2EEEEEEEEESB_NS5_IJS1S_SB_EEEEEENS5_IJNS5_IJNS5_IJSS_SW_EEESV_EEESU_NS5_IJS1S_SW_EEEEEEEEEEEvNS4_8identityES1G_S22_vS23_EENS_8epilogue10collective18CollectiveEpilogueINS25_23Sm100TmaWarpSpecializedILi4ELi2ELi32ELb1ELb0EEEJSF_NS5_IJNSK_ISE_SB_EENSK_ISL_SB_EEEEENS_10bfloat16_tESJ_S2D_SJ_NS25_6fusion15FusionCallbacksIS29_NS2E_17LinearCombinationIS2D_fS2D_fLNS_15FloatRoundStyleE2EEESF_S2C_JEEENS4_5SM1004TMEM4LOAD26SM100_TMEM_LOAD_32dp32b32xES1F_NS1H_IS1J_NS1K_ILi16EEENSK_INS5_IJS1M_SL_EEENS5_IJSL_SB_EEEEEEENS4_39AutoVectorizingCopyWithAssumedAlignmentILi128EEENS4_14SM90_TMA_STOREES2S_S2U_S2U_EEEvvEEEEvNT_6ParamsE --------------------------
	.section	.text._ZN7cutlass13device_kernelINS_4gemm6kernel13GemmUniversalIN4cute5tupleIJiiiiEEENS1_10collective13CollectiveMmaINS1_46MainloopSm100TmaUmmaWarpSpecializedBlockScaledILi11ELi2ELi2ENS5_IJNS4_1CILi1EEESB_SB_EEEEENS5_IJNSA_ILi128EEESE_SE_EEENS5_IJNS_12float_e2m1_tENS_13float_ue8m0_tEEEENS5_IJNS5_IJlSB_lEEENS4_6LayoutINS5_IJNS5_IJNS5_IJNSA_ILi32EEENSA_ILi4EEEEEEiEEESO_NS5_IJSB_iEEEEEENS5_IJNS5_IJNS5_IJNSA_ILi16EEESM_EEEiEEENS5_IJNS5_IJNSA_ILi0EEESB_EEENSA_ILi512EEEEEENS5_IJSU_iEEEEEEEEEEESI_S11_NS4_8TiledMMAINS4_8MMA_AtomIJNS4_17SM100_MMA_MXF4_SSISG_SG_fSH_Li128ELi128ELi32ELNS4_4UMMA5MajorE0ELS16_0ELNS15_7ScaleInE0ELS17_0EEEEEENSK_ISC_NS5_IJSU_SU_SU_EEEEENS5_IJNS4_10UnderscoreES1C_S1C_EEEEENS5_IJNS4_13SM90_TMA_LOADES1F_EEENS5_IJNS4_14ComposedLayoutINS4_7SwizzleILi2ELi4ELi3EEENS4_18smem_ptr_flag_bitsILi4EEENSK_INS5_IJNSA_ILi8EEESE_EEENS5_IJSE_SB_EEEEEEENSK_INS5_IJNS5_IJNS5_IJSN_SB_EEENS5_IJSL_NSA_ILi2EEEEEEEEESB_NS5_IJS1S_SB_EEEEEENS5_IJNS5_IJNS5_IJSS_SW_EEESV_EEESU_NS5_IJS1S_SW_EEEEEEEEEEEvNS4_8identityES1G_S22_vS23_EENS_8epilogue10collective18CollectiveEpilogueINS25_23Sm100TmaWarpSpecializedILi4ELi2ELi32ELb1ELb0EEEJSF_NS5_IJNSK_ISE_SB_EENSK_ISL_SB_EEEEENS_10bfloat16_tESJ_S2D_SJ_NS25_6fusion15FusionCallbacksIS29_NS2E_17LinearCombinationIS2D_fS2D_fLNS_15FloatRoundStyleE2EEESF_S2C_JEEENS4_5SM1004TMEM4LOAD26SM100_TMEM_LOAD_32dp32b32xES1F_NS1H_IS1J_NS1K_ILi16EEENSK_INS5_IJS1M_SL_EEENS5_IJSL_SB_EEEEEEENS4_39AutoVectorizingCopyWithAssumedAlignmentILi128EEENS4_14SM90_TMA_STOREES2S_S2U_S2U_EEEvvEEEEvNT_6ParamsE,"ax",@progbits
	.align	128
.text._ZN7cutlass13device_kernelINS_4gemm6kernel13GemmUniversalIN4cute5tupleIJiiiiEEENS1_10collective13CollectiveMmaINS1_46MainloopSm100TmaUmmaWarpSpecializedBlockScaledILi11ELi2ELi2ENS5_IJNS4_1CILi1EEESB_SB_EEEEENS5_IJNSA_ILi128EEESE_SE_EEENS5_IJNS_12float_e2m1_tENS_13float_ue8m0_tEEEENS5_IJNS5_IJlSB_lEEENS4_6LayoutINS5_IJNS5_IJNS5_IJNSA_ILi32EEENSA_ILi4EEEEEEiEEESO_NS5_IJSB_iEEEEEENS5_IJNS5_IJNS5_IJNSA_ILi16EEESM_EEEiEEENS5_IJNS5_IJNSA_ILi0EEESB_EEENSA_ILi512EEEEEENS5_IJSU_iEEEEEEEEEEESI_S11_NS4_8TiledMMAINS4_8MMA_AtomIJNS4_17SM100_MMA_MXF4_SSISG_SG_fSH_Li128ELi128ELi32ELNS4_4UMMA5MajorE0ELS16_0ELNS15_7ScaleInE0ELS17_0EEEEEENSK_ISC_NS5_IJSU_SU_SU_EEEEENS5_IJNS4_10UnderscoreES1C_S1C_EEEEENS5_IJNS4_13SM90_TMA_LOADES1F_EEENS5_IJNS4_14ComposedLayoutINS4_7SwizzleILi2ELi4ELi3EEENS4_18smem_ptr_flag_bitsILi4EEENSK_INS5_IJNSA_ILi8EEESE_EEENS5_IJSE_SB_EEEEEEENSK_INS5_IJNS5_IJNS5_IJSN_SB_EEENS5_IJSL_NSA_ILi2EEEEEEEEESB_NS5_IJS1S_SB_EEEEEENS5_IJNS5_IJNS5_IJSS_SW_EEESV_EEESU_NS5_IJS1S_SW_EEEEEEEEEEEvNS4_8identityES1G_S22_vS23_EENS_8epilogue10collective18CollectiveEpilogueINS25_23Sm100TmaWarpSpecializedILi4ELi2ELi32ELb1ELb0EEEJSF_NS5_IJNSK_ISE_SB_EENSK_ISL_SB_EEEEENS_10bfloat16_tESJ_S2D_SJ_NS25_6fusion15FusionCallbacksIS29_NS2E_17LinearCombinationIS2D_fS2D_fLNS_15FloatRoundStyleE2EEESF_S2C_JEEENS4_5SM1004TMEM4LOAD26SM100_TMEM_LOAD_32dp32b32xES1F_NS1H_IS1J_NS1K_ILi16EEENSK_INS5_IJS1M_SL_EEENS5_IJSL_SB_EEEEEEENS4_39AutoVectorizingCopyWithAssumedAlignmentILi128EEENS4_14SM90_TMA_STOREES2S_S2U_S2U_EEEvvEEEEvNT_6ParamsE:
        .type           _ZN7cutlass13device_kernelINS_4gemm6kernel13GemmUniversalIN4cute5tupleIJiiiiEEENS1_10collective13CollectiveMmaINS1_46MainloopSm100TmaUmmaWarpSpecializedBlockScaledILi11ELi2ELi2ENS5_IJNS4_1CILi1EEESB_SB_EEEEENS5_IJNSA_ILi128EEESE_SE_EEENS5_IJNS_12float_e2m1_tENS_13float_ue8m0_tEEEENS5_IJNS5_IJlSB_lEEENS4_6LayoutINS5_IJNS5_IJNS5_IJNSA_ILi32EEENSA_ILi4EEEEEEiEEESO_NS5_IJSB_iEEEEEENS5_IJNS5_IJNS5_IJNSA_ILi16EEESM_EEEiEEENS5_IJNS5_IJNSA_ILi0EEESB_EEENSA_ILi512EEEEEENS5_IJSU_iEEEEEEEEEEESI_S11_NS4_8TiledMMAINS4_8MMA_AtomIJNS4_17SM100_MMA_MXF4_SSISG_SG_fSH_Li128ELi128ELi32ELNS4_4UMMA5MajorE0ELS16_0ELNS15_7ScaleInE0ELS17_0EEEEEENSK_ISC_NS5_IJSU_SU_SU_EEEEENS5_IJNS4_10UnderscoreES1C_S1C_EEEEENS5_IJNS4_13SM90_TMA_LOADES1F_EEENS5_IJNS4_14ComposedLayoutINS4_7SwizzleILi2ELi4ELi3EEENS4_18smem_ptr_flag_bitsILi4EEENSK_INS5_IJNSA_ILi8EEESE_EEENS5_IJSE_SB_EEEEEEENSK_INS5_IJNS5_IJNS5_IJSN_SB_EEENS5_IJSL_NSA_ILi2EEEEEEEEESB_NS5_IJS1S_SB_EEEEEENS5_IJNS5_IJNS5_IJSS_SW_EEESV_EEESU_NS5_IJS1S_SW_EEEEEEEEEEEvNS4_8identityES1G_S22_vS23_EENS_8epilogue10collective18CollectiveEpilogueINS25_23Sm100TmaWarpSpecializedILi4ELi2ELi32ELb1ELb0EEEJSF_NS5_IJNSK_ISE_SB_EENSK_ISL_SB_EEEEENS_10bfloat16_tESJ_S2D_SJ_NS25_6fusion15FusionCallbacksIS29_NS2E_17LinearCombinationIS2D_fS2D_fLNS_15FloatRoundStyleE2EEESF_S2C_JEEENS4_5SM1004TMEM4LOAD26SM100_TMEM_LOAD_32dp32b32xES1F_NS1H_IS1J_NS1K_ILi16EEENSK_INS5_IJS1M_SL_EEENS5_IJSL_SB_EEEEEEENS4_39AutoVectorizingCopyWithAssumedAlignmentILi128EEENS4_14SM90_TMA_STOREES2S_S2U_S2U_EEEvvEEEEvNT_6ParamsE,@function
        .size           _ZN7cutlass13device_kernelINS_4gemm6kernel13GemmUniversalIN4cute5tupleIJiiiiEEENS1_10collective13CollectiveMmaINS1_46MainloopSm100TmaUmmaWarpSpecializedBlockScaledILi11ELi2ELi2ENS5_IJNS4_1CILi1EEESB_SB_EEEEENS5_IJNSA_ILi128EEESE_SE_EEENS5_IJNS_12float_e2m1_tENS_13float_ue8m0_tEEEENS5_IJNS5_IJlSB_lEEENS4_6LayoutINS5_IJNS5_IJNS5_IJNSA_ILi32EEENSA_ILi4EEEEEEiEEESO_NS5_IJSB_iEEEEEENS5_IJNS5_IJNS5_IJNSA_ILi16EEESM_EEEiEEENS5_IJNS5_IJNSA_ILi0EEESB_EEENSA_ILi512EEEEEENS5_IJSU_iEEEEEEEEEEESI_S11_NS4_8TiledMMAINS4_8MMA_AtomIJNS4_17SM100_MMA_MXF4_SSISG_SG_fSH_Li128ELi128ELi32ELNS4_4UMMA5MajorE0ELS16_0ELNS15_7ScaleInE0ELS17_0EEEEEENSK_ISC_NS5_IJSU_SU_SU_EEEEENS5_IJNS4_10UnderscoreES1C_S1C_EEEEENS5_IJNS4_13SM90_TMA_LOADES1F_EEENS5_IJNS4_14ComposedLayoutINS4_7SwizzleILi2ELi4ELi3EEENS4_18smem_ptr_flag_bitsILi4EEENSK_INS5_IJNSA_ILi8EEESE_EEENS5_IJSE_SB_EEEEEEENSK_INS5_IJNS5_IJNS5_IJSN_SB_EEENS5_IJSL_NSA_ILi2EEEEEEEEESB_NS5_IJS1S_SB_EEEEEENS5_IJNS5_IJNS5_IJSS_SW_EEESV_EEESU_NS5_IJS1S_SW_EEEEEEEEEEEvNS4_8identityES1G_S22_vS23_EENS_8epilogue10collective18CollectiveEpilogueINS25_23Sm100TmaWarpSpecializedILi4ELi2ELi32ELb1ELb0EEEJSF_NS5_IJNSK_ISE_SB_EENSK_ISL_SB_EEEEENS_10bfloat16_tESJ_S2D_SJ_NS25_6fusion15FusionCallbacksIS29_NS2E_17LinearCombinationIS2D_fS2D_fLNS_15FloatRoundStyleE2EEESF_S2C_JEEENS4_5SM1004TMEM4LOAD26SM100_TMEM_LOAD_32dp32b32xES1F_NS1H_IS1J_NS1K_ILi16EEENSK_INS5_IJS1M_SL_EEENS5_IJSL_SB_EEEEEEENS4_39AutoVectorizingCopyWithAssumedAlignmentILi128EEENS4_14SM90_TMA_STOREES2S_S2U_S2U_EEEvvEEEEvNT_6ParamsE,(.L_x_196 - _ZN7cutlass13device_kernelINS_4gemm6kernel13GemmUniversalIN4cute5tupleIJiiiiEEENS1_10collective13CollectiveMmaINS1_46MainloopSm100TmaUmmaWarpSpecializedBlockScaledILi11ELi2ELi2ENS5_IJNS4_1CILi1EEESB_SB_EEEEENS5_IJNSA_ILi128EEESE_SE_EEENS5_IJNS_12float_e2m1_tENS_13float_ue8m0_tEEEENS5_IJNS5_IJlSB_lEEENS4_6LayoutINS5_IJNS5_IJNS5_IJNSA_ILi32EEENSA_ILi4EEEEEEiEEESO_NS5_IJSB_iEEEEEENS5_IJNS5_IJNS5_IJNSA_ILi16EEESM_EEEiEEENS5_IJNS5_IJNSA_ILi0EEESB_EEENSA_ILi512EEEEEENS5_IJSU_iEEEEEEEEEEESI_S11_NS4_8TiledMMAINS4_8MMA_AtomIJNS4_17SM100_MMA_MXF4_SSISG_SG_fSH_Li128ELi128ELi32ELNS4_4UMMA5MajorE0ELS16_0ELNS15_7ScaleInE0ELS17_0EEEEEENSK_ISC_NS5_IJSU_SU_SU_EEEEENS5_IJNS4_10UnderscoreES1C_S1C_EEEEENS5_IJNS4_13SM90_TMA_LOADES1F_EEENS5_IJNS4_14ComposedLayoutINS4_7SwizzleILi2ELi4ELi3EEENS4_18smem_ptr_flag_bitsILi4EEENSK_INS5_IJNSA_ILi8EEESE_EEENS5_IJSE_SB_EEEEEEENSK_INS5_IJNS5_IJNS5_IJSN_SB_EEENS5_IJSL_NSA_ILi2EEEEEEEEESB_NS5_IJS1S_SB_EEEEEENS5_IJNS5_IJNS5_IJSS_SW_EEESV_EEESU_NS5_IJS1S_SW_EEEEEEEEEEEvNS4_8identityES1G_S22_vS23_EENS_8epilogue10collective18CollectiveEpilogueINS25_23Sm100TmaWarpSpecializedILi4ELi2ELi32ELb1ELb0EEEJSF_NS5_IJNSK_ISE_SB_EENSK_ISL_SB_EEEEENS_10bfloat16_tESJ_S2D_SJ_NS25_6fusion15FusionCallbacksIS29_NS2E_17LinearCombinationIS2D_fS2D_fLNS_15FloatRoundStyleE2EEESF_S2C_JEEENS4_5SM1004TMEM4LOAD26SM100_TMEM_LOAD_32dp32b32xES1F_NS1H_IS1J_NS1K_ILi16EEENSK_INS5_IJS1M_SL_EEENS5_IJSL_SB_EEEEEEENS4_39AutoVectorizingCopyWithAssumedAlignmentILi128EEENS4_14SM90_TMA_STOREES2S_S2U_S2U_EEEvvEEEEvNT_6ParamsE)
        .other          _ZN7cutlass13device_kernelINS_4gemm6kernel13GemmUniversalIN4cute5tupleIJiiiiEEENS1_10collective13CollectiveMmaINS1_46MainloopSm100TmaUmmaWarpSpecializedBlockScaledILi11ELi2ELi2ENS5_IJNS4_1CILi1EEESB_SB_EEEEENS5_IJNSA_ILi128EEESE_SE_EEENS5_IJNS_12float_e2m1_tENS_13float_ue8m0_tEEEENS5_IJNS5_IJlSB_lEEENS4_6LayoutINS5_IJNS5_IJNS5_IJNSA_ILi32EEENSA_ILi4EEEEEEiEEESO_NS5_IJSB_iEEEEEENS5_IJNS5_IJNS5_IJNSA_ILi16EEESM_EEEiEEENS5_IJNS5_IJNSA_ILi0EEESB_EEENSA_ILi512EEEEEENS5_IJSU_iEEEEEEEEEEESI_S11_NS4_8TiledMMAINS4_8MMA_AtomIJNS4_17SM100_MMA_MXF4_SSISG_SG_fSH_Li128ELi128ELi32ELNS4_4UMMA5MajorE0ELS16_0ELNS15_7ScaleInE0ELS17_0EEEEEENSK_ISC_NS5_IJSU_SU_SU_EEEEENS5_IJNS4_10UnderscoreES1C_S1C_EEEEENS5_IJNS4_13SM90_TMA_LOADES1F_EEENS5_IJNS4_14ComposedLayoutINS4_7SwizzleILi2ELi4ELi3EEENS4_18smem_ptr_flag_bitsILi4EEENSK_INS5_IJNSA_ILi8EEESE_EEENS5_IJSE_SB_EEEEEEENSK_INS5_IJNS5_IJNS5_IJSN_SB_EEENS5_IJSL_NSA_ILi2EEEEEEEEESB_NS5_IJS1S_SB_EEEEEENS5_IJNS5_IJNS5_IJSS_SW_EEESV_EEESU_NS5_IJS1S_SW_EEEEEEEEEEEvNS4_8identityES1G_S22_vS23_EENS_8epilogue10collective18CollectiveEpilogueINS25_23Sm100TmaWarpSpecializedILi4ELi2ELi32ELb1ELb0EEEJSF_NS5_IJNSK_ISE_SB_EENSK_ISL_SB_EEEEENS_10bfloat16_tESJ_S2D_SJ_NS25_6fusion15FusionCallbacksIS29_NS2E_17LinearCombinationIS2D_fS2D_fLNS_15FloatRoundStyleE2EEESF_S2C_JEEENS4_5SM1004TMEM4LOAD26SM100_TMEM_LOAD_32dp32b32xES1F_NS1H_IS1J_NS1K_ILi16EEENSK_INS5_IJS1M_SL_EEENS5_IJSL_SB_EEEEEEENS4_39AutoVectorizingCopyWithAssumedAlignmentILi128EEENS4_14SM90_TMA_STOREES2S_S2U_S2U_EEEvvEEEEvNT_6ParamsE,@"STO_CUDA_ENTRY STV_DEFAULT"
_ZN7cutlass13device_kernelINS_4gemm6kernel13GemmUniversalIN4cute5tupleIJiiiiEEENS1_10collective13CollectiveMmaINS1_46MainloopSm100TmaUmmaWarpSpecializedBlockScaledILi11ELi2ELi2ENS5_IJNS4_1CILi1EEESB_SB_EEEEENS5_IJNSA_ILi128EEESE_SE_EEENS5_IJNS_12float_e2m1_tENS_13float_ue8m0_tEEEENS5_IJNS5_IJlSB_lEEENS4_6LayoutINS5_IJNS5_IJNS5_IJNSA_ILi32EEENSA_ILi4EEEEEEiEEESO_NS5_IJSB_iEEEEEENS5_IJNS5_IJNS5_IJNSA_ILi16EEESM_EEEiEEENS5_IJNS5_IJNSA_ILi0EEESB_EEENSA_ILi512EEEEEENS5_IJSU_iEEEEEEEEEEESI_S11_NS4_8TiledMMAINS4_8MMA_AtomIJNS4_17SM100_MMA_MXF4_SSISG_SG_fSH_Li128ELi128ELi32ELNS4_4UMMA5MajorE0ELS16_0ELNS15_7ScaleInE0ELS17_0EEEEEENSK_ISC_NS5_IJSU_SU_SU_EEEEENS5_IJNS4_10UnderscoreES1C_S1C_EEEEENS5_IJNS4_13SM90_TMA_LOADES1F_EEENS5_IJNS4_14ComposedLayoutINS4_7SwizzleILi2ELi4ELi3EEENS4_18smem_ptr_flag_bitsILi4EEENSK_INS5_IJNSA_ILi8EEESE_EEENS5_IJSE_SB_EEEEEEENSK_INS5_IJNS5_IJNS5_IJSN_SB_EEENS5_IJSL_NSA_ILi2EEEEEEEEESB_NS5_IJS1S_SB_EEEEEENS5_IJNS5_IJNS5_IJSS_SW_EEESV_EEESU_NS5_IJS1S_SW_EEEEEEEEEEEvNS4_8identityES1G_S22_vS23_EENS_8epilogue10collective18CollectiveEpilogueINS25_23Sm100TmaWarpSpecializedILi4ELi2ELi32ELb1ELb0EEEJSF_NS5_IJNSK_ISE_SB_EENSK_ISL_SB_EEEEENS_10bfloat16_tESJ_S2D_SJ_NS25_6fusion15FusionCallbacksIS29_NS2E_17LinearCombinationIS2D_fS2D_fLNS_15FloatRoundStyleE2EEESF_S2C_JEEENS4_5SM1004TMEM4LOAD26SM100_TMEM_LOAD_32dp32b32xES1F_NS1H_IS1J_NS1K_ILi16EEENSK_INS5_IJS1M_SL_EEENS5_IJSL_SB_EEEEEEENS4_39AutoVectorizingCopyWithAssumedAlignmentILi128EEENS4_14SM90_TMA_STOREES2S_S2U_S2U_EEEvvEEEEvNT_6ParamsE:
[----:B------:R-:W1:Y:S01]  /*0000*/  LDC R1, c[0x0][0x37c] ;  /* 0x0000df00ff017b82 */ /* 0x000e620000000800 */
[----:B------:R-:W2:Y:S01]  /*0010*/  S2R R101, SR_TID.X ;  /* 0x0000000000657919 */ /* 0x000ea20000002100 */
[----:B------:R-:W3:Y:S01]  /*0020*/  LDCU.64 UR4, c[0x0][0xc90] ;  /* 0x00019200ff0477ac */ /* 0x000ee20008000a00 */
[----:B------:R-:W-:Y:S02]  /*0030*/  PRMT R88, RZ, 0x7610, R88 ;  /* 0x00007610ff587816 */ /* 0x000fe40000000058 */
[----:B------:R-:W-:Y:S01]  /*0040*/  ELECT P5, URZ, PT ;  /* 0x0000000000ff782f */ /* 0x000fe200038a0000 */
[----:B------:R-:W4:Y:S01]  /*0050*/  LDCU.64 UR46, c[0x0][0x358] ;  /* 0x00006b00ff2e77ac */ /* 0x000f220008000a00 */
[----:B---3--:R-:W-:-:S04]  /*0060*/  UISETP.NE.U32.AND UP0, UPT, UR4, URZ, UPT ;  /* 0x000000ff0400728c */ /* 0x008fc8000bf05070 */
[----:B------:R-:W-:Y:S01]  /*0070*/  UISETP.NE.AND.EX UP0, UPT, UR5, URZ, UPT, UP0 ;  /* 0x000000ff0500728c */ /* 0x000fe2000bf05300 */
[----:B--2---:R-:W-:-:S05]  /*0080*/  SHF.R.U32.HI R92, RZ, 0x5, R101 ;  /* 0x00000005ff5c7819 */ /* 0x004fca0000011665 */
[----:B------:R-:W2:Y:S02]  /*0090*/  SHFL.IDX PT, R0, R92, RZ, 0x1f ;  /* 0x00001fff5c007589 */ /* 0x000ea400000e0000 */
[----:B--2---:R-:W-:Y:S01]  /*00a0*/  R2UR UR10, R0 ;  /* 0x00000000000a72ca */ /* 0x004fe200000e0000 */
[----:B-1--4-:R-:W-:-:S14]  /*00b0*/  BRA.U UP0, `(.L_x_0) ;  /* 0x00000001002c7547 */ /* 0x012fdc000b800000 */
[----:B------:R-:W1:Y:S02]  /*00c0*/  LDCU.64 UR6, c[0x0][0xc88] ;  /* 0x00019100ff0677ac */ /* 0x000e640008000a00 */
[----:B-1----:R-:W-:-:S04]  /*00d0*/  UISETP.NE.U32.AND UP0, UPT, UR6, URZ, UPT ;  /* 0x000000ff0600728c */ /* 0x002fc8000bf05070 */
[----:B------:R-:W-:-:S09]  /*00e0*/  UISETP.NE.AND.EX UP0, UPT, UR7, URZ, UPT, UP0 ;  /* 0x000000ff0700728c */ /* 0x000fd2000bf05300 */
[----:B------:R-:W-:Y:S05]  /*00f0*/  BRA.U !UP0, `(.L_x_1) ;  /* 0x0000000108107547 */ /* 0x000fea000b800000 */
[----:B------:R-:W1:Y:S02]  /*0100*/  LDC.64 R2, c[0x0][0xc88] ;  /* 0x00032200ff027b82 */ /* 0x000e640000000a00 */
[----:B-1----:R1:W5:Y:S01]  /*0110*/  LDG.E R49, desc[UR46][R2.64] ;  /* 0x0000002e02317981 */ /* 0x002362000c1e1900 */
[----:B------:R-:W-:Y:S01]  /*0120*/  HFMA2 R88, -RZ, RZ, 0, 5.9604644775390625e-08 ;  /* 0x00000001ff587431 */ /* 0x000fe200000001ff */
[----:B------:R-:W-:Y:S05]  /*0130*/  BRA `(.L_x_0) ;  /* 0x00000000000c7947 */ /* 0x000fea0003800000 */
.L_x_1:
[----:B------:R-:W1:Y:S01]  /*0140*/  LDCU UR6, c[0x0][0xc80] ;  /* 0x00019000ff0677ac */ /* 0x000e620008000800 */
[----:B------:R-:W-:Y:S01]  /*0150*/  HFMA2 R88, -RZ, RZ, 0, 5.9604644775390625e-08 ;  /* 0x00000001ff587431 */ /* 0x000fe200000001ff */
[----:B-1----:R-:W-:-:S07]  /*0160*/  MOV R49, UR6 ;  /* 0x0000000600317c02 */ /* 0x002fce0008000f00 */
.L_x_0:
[----:B------:R-:W2:Y:S02]  /*0170*/  LDCU.64 UR6, c[0x0][0xcb0] ;  /* 0x00019600ff0677ac */ /* 0x000ea40008000a00 */
[----:B--2---:R-:W-:-:S04]  /*0180*/  UISETP.NE.U32.AND UP0, UPT, UR6, URZ, UPT ;  /* 0x000000ff0600728c */ /* 0x004fc8000bf05070 */
[----:B------:R-:W-:-:S09]  /*0190*/  UISETP.NE.AND.EX UP0, UPT, UR7, URZ, UPT, UP0 ;  /* 0x000000ff0700728c */ /* 0x000fd2000bf05300 */
[----:B------:R-:W-:Y:S05]  /*01a0*/  BRA.U UP0, `(.L_x_2) ;  /* 0x0000000100247547 */ /* 0x000fea000b800000 */
[----:B------:R-:W2:Y:S02]  /*01b0*/  LDCU.64 UR6, c[0x0][0xca8] ;  /* 0x00019500ff0677ac */ /* 0x000ea40008000a00 */
[----:B--2---:R-:W-:-:S04]  /*01c0*/  UISETP.NE.U32.AND UP0, UPT, UR6, URZ, UPT ;  /* 0x000000ff0600728c */ /* 0x004fc8000bf05070 */
[----:B------:R-:W-:-:S09]  /*01d0*/  UISETP.NE.AND.EX UP0, UPT, UR7, URZ, UPT, UP0 ;  /* 0x000000ff0700728c */ /* 0x000fd2000bf05300 */
[----:B------:R-:W-:Y:S05]  /*01e0*/  BRA.U !UP0, `(.L_x_3) ;  /* 0x00000001080c7547 */ /* 0x000fea000b800000 */
[----:B-1----:R-:W1:Y:S02]  /*01f0*/  LDC.64 R2, c[0x0][0xca8] ;  /* 0x00032a00ff027b82 */ /* 0x002e640000000a00 */
[----:B-1----:R2:W5:Y:S01]  /*0200*/  LDG.E R47, desc[UR46][R2.64] ;  /* 0x0000002e022f7981 */ /* 0x002562000c1e1900 */
[----:B------:R-:W-:Y:S05]  /*0210*/  BRA `(.L_x_2) ;  /* 0x0000000000087947 */ /* 0x000fea0003800000 */
.L_x_3:
[----:B------:R-:W2:Y:S02]  /*0220*/  LDCU UR6, c[0x0][0xca0] ;  /* 0x00019400ff0677ac */ /* 0x000ea40008000800 */
[----:B--2---:R-:W-:Y:S02]  /*0230*/  MOV R47, UR6 ;  /* 0x00000006002f7c02 */ /* 0x004fe40008000f00 */
.L_x_2:
[----:B------:R-:W-:Y:S01]  /*0240*/  IMAD.U32 R0, RZ, RZ, UR10 ;  /* 0x0000000aff007e24 */ /* 0x000fe2000f8e00ff */
[----:B------:R-:W-:Y:S04]  /*0250*/  BSSY.RECONVERGENT B0, `(.L_x_4) ;  /* 0x0000012000007945 */ /* 0x000fe80003800200 */
[C---:B------:R-:W-:Y:S02]  /*0260*/  ISETP.NE.OR P1, PT, R0.reuse, 0x1, !P5 ;  /* 0x000000010000780c */ /* 0x040fe40006f25670 */
[----:B------:R-:W-:-:S11]  /*0270*/  ISETP.NE.OR P0, PT, R0, 0x3, !P5 ;  /* 0x000000030000780c */ /* 0x000fd60006f05670 */
[----:B------:R-:W-:Y:S05]  /*0280*/  @P1 BRA `(.L_x_5) ;  /* 0x0000000000381947 */ /* 0x000fea0003800000 */
[----:B------:R-:W3:Y:S02]  /*0290*/  LDCU.64 UR6, c[0x0][0x348] ;  /* 0x00006900ff0677ac */ /* 0x000ee40008000a00 */
[----:B---3--:R-:W-:Y:S02]  /*02a0*/  UIADD3 UR14, UP3, UPT, UR6, 0x80, URZ ;  /* 0x00000080060e7890 */ /* 0x008fe4000ff7e0ff */
[----:B------:R-:W-:Y:S02]  /*02b0*/  UIADD3 UR12, UP2, UPT, UR6, 0x180, URZ ;  /* 0x00000180060c7890 */ /* 0x000fe4000ff5e0ff */
[----:B------:R-:W-:Y:S02]  /*02c0*/  UIADD3 UR8, UP1, UPT, UR6, 0x280, URZ ;  /* 0x0000028006087890 */ /* 0x000fe4000ff3e0ff */
[----:B------:R-:W-:Y:S02]  /*02d0*/  UIADD3 UR6, UP0, UPT, UR6, 0x380, URZ ;  /* 0x0000038006067890 */ /* 0x000fe4000ff1e0ff */
[----:B------:R-:W-:-:S02]  /*02e0*/  UIADD3.X UR15, UPT, UPT, URZ, UR7, URZ, UP3, !UPT ;  /* 0x00000007ff0f7290 */ /* 0x000fc40009ffe4ff */
[----:B------:R-:W-:Y:S02]  /*02f0*/  UIADD3.X UR13, UPT, UPT, URZ, UR7, URZ, UP2, !UPT ;  /* 0x00000007ff0d7290 */ /* 0x000fe400097fe4ff */
[----:B------:R-:W-:Y:S02]  /*0300*/  UIADD3.X UR9, UPT, UPT, URZ, UR7, URZ, UP1, !UPT ;  /* 0x00000007ff097290 */ /* 0x000fe40008ffe4ff */
[----:B------:R-:W-:-:S03]  /*0310*/  UIADD3.X UR7, UPT, UPT, URZ, UR7, URZ, UP0, !UPT ;  /* 0x00000007ff077290 */ /* 0x000fc600087fe4ff */
[----:B------:R3:W-:Y:S02]  /*0320*/  UTMACCTL.PF [UR14] ;  /* 0x000000000e0079b9 */ /* 0x0007e40008040000 */
[----:B------:R3:W-:Y:S02]  /*0330*/  UTMACCTL.PF [UR12] ;  /* 0x000000000c0079b9 */ /* 0x0007e40008040000 */
[----:B------:R3:W-:Y:S02]  /*0340*/  UTMACCTL.PF [UR8] ;  /* 0x00000000080079b9 */ /* 0x0007e40008040000 */
[----:B------:R3:W-:Y:S02]  /*0350*/  UTMACCTL.PF [UR6] ;  /* 0x00000000060079b9 */ /* 0x0007e40008040000 */
[----:B---3--:R-:W-:Y:S01]  /*0360*/  NOP ;  /* 0x0000000000007918 */ /* 0x008fe20000000000 */
.L_x_5:
[----:B------:R-:W-:Y:S05]  /*0370*/  BSYNC.RECONVERGENT B0 ;  /* 0x0000000000007941 */ /* 0x000fea0003800200 */
.L_x_4:
[----:B------:R-:W-:Y:S04]  /*0380*/  BSSY.RECONVERGENT B0, `(.L_x_6) ;  /* 0x000000a000007945 */ /* 0x000fe80003800200 */
[----:B------:R-:W-:Y:S05]  /*0390*/  @P0 BRA `(.L_x_7) ;  /* 0x0000000000200947 */ /* 0x000fea0003800000 */
[----:B------:R-:W3:Y:S02]  /*03a0*/  LDCU.64 UR6, c[0x0][0x348] ;  /* 0x00006900ff0677ac */ /* 0x000ee40008000a00 */
[----:B---3--:R-:W-:Y:S02]  /*03b0*/  UIADD3 UR8, UP1, UPT, UR6, 0x980, URZ ;  /* 0x0000098006087890 */ /* 0x008fe4000ff3e0ff */
[----:B------:R-:W-:Y:S02]  /*03c0*/  UIADD3 UR6, UP0, UPT, UR6, 0xa80, URZ ;  /* 0x00000a8006067890 */ /* 0x000fe4000ff1e0ff */
[----:B------:R-:W-:Y:S02]  /*03d0*/  UIADD3.X UR9, UPT, UPT, URZ, UR7, URZ, UP1, !UPT ;  /* 0x00000007ff097290 */ /* 0x000fe40008ffe4ff */
[----:B------:R-:W-:-:S07]  /*03e0*/  UIADD3.X UR7, UPT, UPT, URZ, UR7, URZ, UP0, !UPT ;  /* 0x00000007ff077290 */ /* 0x000fce00087fe4ff */
[----:B------:R3:W-:Y:S02]  /*03f0*/  UTMACCTL.PF [UR8] ;  /* 0x00000000080079b9 */ /* 0x0007e40008040000 */
[----:B------:R3:W-:Y:S02]  /*0400*/  UTMACCTL.PF [UR6] ;  /* 0x00000000060079b9 */ /* 0x0007e40008040000 */
[----:B---3--:R-:W-:Y:S01]  /*0410*/  NOP ;  /* 0x0000000000007918 */ /* 0x008fe20000000000 */
.L_x_7:
[----:B------:R-:W-:Y:S05]  /*0420*/  BSYNC.RECONVERGENT B0 ;  /* 0x0000000000007941 */ /* 0x000fea0003800200 */
.L_x_6:
[----:B------:R-:W3:Y:S01]  /*0430*/  LDCU.64 UR6, c[0x0][0xc88] ;  /* 0x00019100ff0677ac */ /* 0x000ee20008000a00 */
[----:B------:R-:W-:Y:S02]  /*0440*/  UISETP.EQ.U32.AND UP1, UPT, UR4, URZ, UPT ;  /* 0x000000ff0400728c */ /* 0x000fe4000bf22070 */
[----:B------:R-:W-:Y:S02]  /*0450*/  UPLOP3.LUT UP4, UPT, UPT, UPT, UPT, 0x80, 0x8 ;  /* 0x000000000008789c */ /* 0x000fe40003f8f070 */
[----:B---3--:R-:W-:-:S04]  /*0460*/  UISETP.NE.U32.AND UP0, UPT, UR6, URZ, UPT ;  /* 0x000000ff0600728c */ /* 0x008fc8000bf05070 */
[----:B------:R-:W-:-:S04]  /*0470*/  UISETP.NE.AND.EX UP0, UPT, UR7, URZ, UPT, UP0 ;  /* 0x000000ff0700728c */ /* 0x000fc8000bf05300 */
[----:B------:R-:W-:-:S04]  /*0480*/  UISETP.EQ.OR.EX UP2, UPT, UR5, URZ, !UP0, UP1 ;  /* 0x000000ff0500728c */ /* 0x000fc8000c742710 */
[----:B------:R-:W-:-:S05]  /*0490*/  UP2UR UR50, UPR, URZ, 0x4 ;  /* 0x00000004ff327883 */ /* 0x000fca0008000000 */
[----:B------:R-:W-:Y:S07]  /*04a0*/  BRA.U !UP2, `(.L_x_8) ;  /* 0x000000010a207547 */ /* 0x000fee000b800000 */
[----:B------:R-:W-:Y:S01]  /*04b0*/  UISETP.NE.U32.AND UP2, UPT, UR4, URZ, UPT ;  /* 0x000000ff0400728c */ /* 0x000fe2000bf45070 */
[----:B-----5:R-:W-:Y:S01]  /*04c0*/  FSETP.NEU.AND P0, PT, R49, RZ, PT ;  /* 0x000000ff3100720b */ /* 0x020fe20003f0d000 */
[----:B------:R-:W-:Y:S02]  /*04d0*/  USEL UR4, URZ, 0xffffffff, UP0 ;  /* 0xffffffffff047887 */ /* 0x000fe40008000000 */
[----:B------:R-:W-:-:S10]  /*04e0*/  UISETP.NE.AND.EX UP2, UPT, UR5, URZ, UPT, UP2 ;  /* 0x000000ff0500728c */ /* 0x000fd4000bf45320 */
[----:B------:R-:W-:Y:S01]  /*04f0*/  VOTEU.ANY UP1, P0 ;  /* 0x0000000000ff7886 */ /* 0x000fe20000020100 */
[----:B------:R-:W-:-:S04]  /*0500*/  @!UP2 USEL UR4, URZ, 0xffffffff, UP1 ;  /* 0xffffffffff04a887 */ /* 0x000fc80008800000 */
[----:B------:R-:W-:-:S04]  /*0510*/  ULOP3.LUT UR4, UR4, 0x1, URZ, 0xc0, !UPT ;  /* 0x0000000104047892 */ /* 0x000fc8000f8ec0ff */
[----:B------:R-:W-:-:S11]  /*0520*/  UISETP.NE.U32.AND UP4, UPT, UR4, 0x1, UPT ;  /* 0x000000010400788c */ /* 0x000fd6000bf85070 */
.L_x_8:
[----:B-12---:R-:W1:Y:S01]  /*0530*/  SHFL.IDX PT, R2, R92, RZ, 0x1f ;  /* 0x00001fff5c027589 */ /* 0x006e6200000e0000 */
[----:B------:R-:W-:-:S04]  /*0540*/  UISETP.NE.AND UP1, UPT, UR10, 0x2, UPT ;  /* 0x000000020a00788c */ /* 0x000fc8000bf25270 */
[----:B------:R-:W-:Y:S01]  /*0550*/  USEL UR13, URZ, 0x1, UP1 ;  /* 0x00000001ff0d7887 */ /* 0x000fe20008800000 */
[----:B-1----:R-:W-:-:S13]  /*0560*/  ISETP.NE.AND P0, PT, R2, RZ, PT ;  /* 0x000000ff0200720c */ /* 0x002fda0003f05270 */
[----:B------:R-:W-:Y:S05]  /*0570*/  @P0 BRA `(.L_x_9) ;  /* 0x00000000008c0947 */ /* 0x000fea0003800000 */
[----:B------:R-:W-:Y:S01]  /*0580*/  ELECT P0, URZ, PT ;  /* 0x0000000000ff782f */ /* 0x000fe20003800000 */
[----:B------:R-:W-:-:S12]  /*0590*/  BSSY.RECONVERGENT B0, `(.L_x_9) ;  /* 0x0000021000007945 */ /* 0x000fd80003800200 */
[----:B------:R-:W-:Y:S05]  /*05a0*/  @!P0 BRA `(.L_x_10) ;  /* 0x00000000007c8947 */ /* 0x000fea0003800000 */
[----:B------:R-:W1:Y:S01]  /*05b0*/  S2UR UR5, SR_CgaCtaId ;  /* 0x00000000000579c3 */ /* 0x000e620000008800 */
[----:B------:R-:W-:Y:S01]  /*05c0*/  UMOV UR6, 0x400 ;  /* 0x0000040000067882 */ /* 0x000fe20000000000 */
[----:B------:R-:W-:Y:S01]  /*05d0*/  UMOV UR4, 0x1 ;  /* 0x0000000100047882 */ /* 0x000fe20000000000 */
[----:B-1----:R-:W-:Y:S02]  /*05e0*/  ULEA UR5, UR5, UR6, 0x18 ;  /* 0x0000000605057291 */ /* 0x002fe4000f8ec0ff */
[----:B------:R-:W-:-:S04]  /*05f0*/  UIADD3 UR6, UPT, UPT, -UR4, 0x100000, URZ ;  /* 0x0010000004067890 */ /* 0x000fc8000fffe1ff */
[----:B------:R-:W-:Y:S02]  /*0600*/  USHF.L.U32 UR7, UR6, 0xb, URZ ;  /* 0x0000000b06077899 */ /* 0x000fe400080006ff */
[----:B------:R-:W-:Y:S01]  /*0610*/  USHF.L.U32 UR6, UR6, 0x1, URZ ;  /* 0x0000000106067899 */ /* 0x000fe200080006ff */
[----:B------:R-:W1:Y:S11]  /*0620*/  FENCE.VIEW.ASYNC.S ;  /* 0x00000000000073c6 */ /* 0x000e760000000000 */
[----:B-1----:R1:W2:Y:S01]  /*0630*/  SYNCS.EXCH.64 URZ, [UR5], UR6 ;  /* 0x0000000605ff75b2 */ /* 0x0022a20008000100 */
[----:B------:R1:W3:Y:S01]  /*0640*/  SYNCS.EXCH.64 URZ, [UR5+0x58], UR6 ;  /* 0x0000580605ff75b2 */ /* 0x0002e20008000100 */
[----:B------:R1:W4:Y:S01]  /*0650*/  SYNCS.EXCH.64 URZ, [UR5+0x8], UR6 ;  /* 0x0000080605ff75b2 */ /* 0x0003220008000100 */
[----:B------:R1:W1:Y:S01]  /*0660*/  SYNCS.EXCH.64 URZ, [UR5+0x60], UR6 ;  /* 0x0000600605ff75b2 */ /* 0x0002620008000100 */
        /* <DEDUP_REMOVED lines=18> */
[----:B------:R-:W-:Y:S01]  /*0790*/  NOP ;  /* 0x0000000000007918 */ /* 0x000fe20000000000 */
.L_x_10:
[----:B-1----:R-:W-:Y:S05]  /*07a0*/  BSYNC.RECONVERGENT B0 ;  /* 0x0000000000007941 */ /* 0x002fea0003800200 */
.L_x_9:
[----:B------:R-:W1:Y:S01]  /*07b0*/  SHFL.IDX PT, R2, R92, RZ, 0x1f ;  /* 0x00001fff5c027589 */ /* 0x000e6200000e0000 */
[----:B------:R-:W-:Y:S01]  /*07c0*/  NOP ;  /* 0x0000000000007918 */ /* 0x000fe20000000000 */
[----:B-1----:R-:W-:-:S13]  /*07d0*/  ISETP.NE.AND P0, PT, R2, 0x1, PT ;  /* 0x000000010200780c */ /* 0x002fda0003f05270 */
[----:B------:R-:W-:Y:S05]  /*07e0*/  @P0 BRA `(.L_x_11) ;  /* 0x0000000000580947 */ /* 0x000fea0003800000 */
[----:B------:R-:W1:Y:S01]  /*07f0*/  S2UR UR6, SR_CgaCtaId ;  /* 0x00000000000679c3 */ /* 0x000e620000008800 */
[----:B------:R-:W-:Y:S01]  /*0800*/  UMOV UR7, 0x400 ;  /* 0x0000040000077882 */ /* 0x000fe20000000000 */
[----:B------:R-:W-:Y:S01]  /*0810*/  UMOV UR5, 0x20 ;  /* 0x0000002000057882 */ /* 0x000fe20000000000 */
[----:B------:R-:W-:Y:S01]  /*0820*/  UMOV UR4, 0x80 ;  /* 0x0000008000047882 */ /* 0x000fe20000000000 */
[----:B------:R-:W-:-:S04]  /*0830*/  UIADD3 UR8, UPT, UPT, -UR5, 0x100000, URZ ;  /* 0x0010000005087890 */ /* 0x000fc8000fffe1ff */
[----:B------:R-:W-:Y:S02]  /*0840*/  USHF.L.U32 UR9, UR8, 0xb, URZ ;  /* 0x0000000b08097899 */ /* 0x000fe400080006ff */
[----:B------:R-:W-:Y:S02]  /*0850*/  USHF.L.U32 UR8, UR8, 0x1, URZ ;  /* 0x0000000108087899 */ /* 0x000fe400080006ff */
[----:B------:R-:W-:-:S04]  /*0860*/  UIADD3 UR4, UPT, UPT, -UR4, 0x100000, URZ ;  /* 0x0010000004047890 */ /* 0x000fc8000fffe1ff */
[----:B------:R-:W-:Y:S02]  /*0870*/  USHF.L.U32 UR5, UR4, 0xb, URZ ;  /* 0x0000000b04057899 */ /* 0x000fe400080006ff */
[----:B------:R-:W-:Y:S01]  /*0880*/  USHF.L.U32 UR4, UR4, 0x1, URZ ;  /* 0x0000000104047899 */ /* 0x000fe200080006ff */
[----:B------:R-:W-:Y:S01]  /*0890*/  ELECT P0, URZ, PT ;  /* 0x0000000000ff782f */ /* 0x000fe20003800000 */
[----:B-1----:R-:W-:Y:S01]  /*08a0*/  ULEA UR6, UR6, UR7, 0x18 ;  /* 0x0000000706067291 */ /* 0x002fe2000f8ec0ff */
[----:B------:R-:W1:Y:S11]  /*08b0*/  FENCE.VIEW.ASYNC.S ;  /* 0x00000000000073c6 */ /* 0x000e760000000000 */
[----:B-1----:R1:W1:Y:S01]  /*08c0*/  SYNCS.EXCH.64 URZ, [UR6+0xb0], UR8 ;  /* 0x0000b00806ff75b2 */ /* 0x0022620008000100 */
        /* <DEDUP_REMOVED lines=8> */
.L_x_11:
[----:B------:R-:W2:Y:S01]  /*0950*/  SHFL.IDX PT, R2, R92, RZ, 0x1f ;  /* 0x00001fff5c027589 */ /* 0x000ea200000e0000 */
[----:B------:R-:W-:Y:S01]  /*0960*/  NOP ;  /* 0x0000000000007918 */ /* 0x000fe20000000000 */
[----:B--2---:R-:W-:-:S13]  /*0970*/  ISETP.NE.AND P0, PT, R2, 0x3, PT ;  /* 0x000000030200780c */ /* 0x004fda0003f05270 */
[----:B------:R-:W-:Y:S05]  /*0980*/  @P0 BRA `(.L_x_12) ;  /* 0x0000000000300947 */ /* 0x000fea0003800000 */
[----:B-1----:R-:W1:Y:S01]  /*0990*/  S2UR UR5, SR_CgaCtaId ;  /* 0x00000000000579c3 */ /* 0x002e620000008800 */
[----:B------:R-:W-:Y:S01]  /*09a0*/  UMOV UR6, 0x400 ;  /* 0x0000040000067882 */ /* 0x000fe20000000000 */
[----:B------:R-:W-:Y:S01]  /*09b0*/  UMOV UR4, 0x20 ;  /* 0x0000002000047882 */ /* 0x000fe20000000000 */
[----:B------:R-:W-:Y:S01]  /*09c0*/  ELECT P0, URZ, PT ;  /* 0x0000000000ff782f */ /* 0x000fe20003800000 */
[----:B-1----:R-:W-:Y:S02]  /*09d0*/  ULEA UR5, UR5, UR6, 0x18 ;  /* 0x0000000605057291 */ /* 0x002fe4000f8ec0ff */
[----:B------:R-:W-:-:S04]  /*09e0*/  UIADD3 UR6, UPT, UPT, -UR4, 0x100000, URZ ;  /* 0x0010000004067890 */ /* 0x000fc8000fffe1ff */
[----:B------:R-:W-:Y:S02]  /*09f0*/  USHF.L.U32 UR7, UR6, 0xb, URZ ;  /* 0x0000000b06077899 */ /* 0x000fe400080006ff */
[----:B------:R-:W-:Y:S01]  /*0a00*/  USHF.L.U32 UR6, UR6, 0x1, URZ ;  /* 0x0000000106067899 */ /* 0x000fe200080006ff */
[----:B------:R-:W1:Y:S11]  /*0a10*/  FENCE.VIEW.ASYNC.S ;  /* 0x00000000000073c6 */ /* 0x000e760000000000 */
[----:B-1----:R2:W1:Y:S01]  /*0a20*/  SYNCS.EXCH.64 URZ, [UR5+0xf0], UR6 ;  /* 0x0000f00605ff75b2 */ /* 0x0024620008000100 */
[----:B------:R2:W1:Y:S02]  /*0a30*/  SYNCS.EXCH.64 URZ, [UR5+0xf8], UR6 ;  /* 0x0000f80605ff75b2 */ /* 0x0004640008000100 */
[----:B--2---:R-:W-:Y:S01]  /*0a40*/  NOP ;  /* 0x0000000000007918 */ /* 0x004fe20000000000 */
.L_x_12:
[----:B------:R-:W2:Y:S01]  /*0a50*/  SHFL.IDX PT, R2, R92, RZ, 0x1f ;  /* 0x00001fff5c027589 */ /* 0x000ea200000e0000 */
[----:B------:R-:W-:Y:S01]  /*0a60*/  NOP ;  /* 0x0000000000007918 */ /* 0x000fe20000000000 */
[----:B--2---:R-:W-:-:S13]  /*0a70*/  ISETP.NE.AND P0, PT, R2, 0x4, PT ;  /* 0x000000040200780c */ /* 0x004fda0003f05270 */
[----:B------:R-:W-:Y:S05]  /*0a80*/  @P0 BRA `(.L_x_13) ;  /* 0x00000000004c0947 */ /* 0x000fea0003800000 */
[----:B-1----:R-:W1:Y:S01]  /*0a90*/  S2UR UR5, SR_CgaCtaId ;  /* 0x00000000000579c3 */ /* 0x002e620000008800 */
[----:B------:R-:W-:Y:S01]  /*0aa0*/  UMOV UR7, 0x100 ;  /* 0x0000010000077882 */ /* 0x000fe20000000000 */
[----:B------:R-:W-:Y:S01]  /*0ab0*/  UMOV UR6, 0x400 ;  /* 0x0000040000067882 */ /* 0x000fe20000000000 */
[----:B------:R-:W-:Y:S01]  /*0ac0*/  USEL UR7, UR7, 0xe0, UP4 ;  /* 0x000000e007077887 */ /* 0x000fe2000a000000 */
[----:B------:R-:W-:Y:S01]  /*0ad0*/  UMOV UR4, 0x1 ;  /* 0x0000000100047882 */ /* 0x000fe20000000000 */
[----:B------:R-:W-:Y:S01]  /*0ae0*/  ELECT P0, URZ, PT ;  /* 0x0000000000ff782f */ /* 0x000fe20003800000 */
[----:B------:R-:W-:-:S04]  /*0af0*/  UIADD3 UR8, UPT, UPT, -UR4, 0x100000, URZ ;  /* 0x0010000004087890 */ /* 0x000fc8000fffe1ff */
[----:B------:R-:W-:Y:S02]  /*0b00*/  USHF.L.U32 UR9, UR8, 0xb, URZ ;  /* 0x0000000b08097899 */ /* 0x000fe400080006ff */
[----:B------:R-:W-:Y:S02]  /*0b10*/  USHF.L.U32 UR8, UR8, 0x1, URZ ;  /* 0x0000000108087899 */ /* 0x000fe400080006ff */
[----:B-1----:R-:W-:Y:S02]  /*0b20*/  ULEA UR5, UR5, UR6, 0x18 ;  /* 0x0000000605057291 */ /* 0x002fe4000f8ec0ff */
[----:B------:R-:W-:-:S04]  /*0b30*/  UIADD3 UR6, UPT, UPT, -UR7, 0x100000, URZ ;  /* 0x0010000007067890 */ /* 0x000fc8000fffe1ff */
[----:B------:R-:W-:Y:S02]  /*0b40*/  USHF.L.U32 UR7, UR6, 0xb, URZ ;  /* 0x0000000b06077899 */ /* 0x000fe400080006ff */
[----:B------:R-:W-:Y:S01]  /*0b50*/  USHF.L.U32 UR6, UR6, 0x1, URZ ;  /* 0x0000000106067899 */ /* 0x000fe200080006ff */
[----:B------:R-:W1:Y:S03]  /*0b60*/  FENCE.VIEW.ASYNC.S ;  /* 0x00000000000073c6 */ /* 0x000e660000000000 */
[----:B-1----:R2:W1:Y:S08]  /*0b70*/  SYNCS.EXCH.64 URZ, [UR5+0x100], UR8 ;  /* 0x0001000805ff75b2 */ /* 0x0024700008000100 */
[----:B------:R2:W1:Y:S01]  /*0b80*/  SYNCS.EXCH.64 URZ, [UR5+0x110], UR6 ;  /* 0x0001100605ff75b2 */ /* 0x0004620008000100 */
[----:B------:R2:W1:Y:S01]  /*0b90*/  SYNCS.EXCH.64 URZ, [UR5+0x108], UR8 ;  /* 0x0001080805ff75b2 */ /* 0x0004620008000100 */
[----:B------:R2:W1:Y:S02]  /*0ba0*/  SYNCS.EXCH.64 URZ, [UR5+0x118], UR6 ;  /* 0x0001180605ff75b2 */ /* 0x0004640008000100 */
[----:B--2---:R-:W-:Y:S01]  /*0bb0*/  NOP ;  /* 0x0000000000007918 */ /* 0x004fe20000000000 */
.L_x_13:
[----:B------:R-:W2:Y:S01]  /*0bc0*/  SHFL.IDX PT, R2, R92, RZ, 0x1f ;  /* 0x00001fff5c027589 */ /* 0x000ea200000e0000 */
[----:B------:R-:W-:Y:S01]  /*0bd0*/  NOP ;  /* 0x0000000000007918 */ /* 0x000fe20000000000 */
[----:B--2---:R-:W-:-:S13]  /*0be0*/  ISETP.NE.AND P0, PT, R2, 0x5, PT ;  /* 0x000000050200780c */ /* 0x004fda0003f05270 */
[----:B------:R-:W-:Y:S05]  /*0bf0*/  @P0 BRA `(.L_x_14) ;  /* 0x0000000000480947 */ /* 0x000fea0003800000 */
[----:B-1----:R-:W1:Y:S01]  /*0c00*/  S2UR UR6, SR_CgaCtaId ;  /* 0x00000000000679c3 */ /* 0x002e620000008800 */
        /* <DEDUP_REMOVED lines=15> */
[----:B------:R2:W1:Y:S02]  /*0d00*/  SYNCS.EXCH.64 URZ, [UR6+0x138], UR4 ;  /* 0x0001380406ff75b2 */ /* 0x0004640008000100 */
[----:B--2---:R-:W-:Y:S01]  /*0d10*/  NOP ;  /* 0x0000000000007918 */ /* 0x004fe20000000000 */
.L_x_14:
[----:B------:R-:W2:Y:S01]  /*0d20*/  SHFL.IDX PT, R2, R92, RZ, 0x1f ;  /* 0x00001fff5c027589 */ /* 0x000ea200000e0000 */
[----:B------:R-:W1:Y:S01]  /*0d30*/  S2UR UR27, SR_CTAID.X ;  /* 0x00000000001b79c3 */ /* 0x000e620000002500 */
[----:B------:R-:W-:-:S07]  /*0d40*/  NOP ;  /* 0x0000000000007918 */ /* 0x000fce0000000000 */
[----:B------:R-:W1:Y:S01]  /*0d50*/  S2UR UR11, SR_CTAID.Y ;  /* 0x00000000000b79c3 */ /* 0x000e620000002600 */
[----:B--2---:R-:W-:-:S13]  /*0d60*/  ISETP.NE.AND P0, PT, R2, 0x3, PT ;  /* 0x000000030200780c */ /* 0x004fda0003f05270 */
[----:B-1----:R-:W-:Y:S05]  /*0d70*/  @P0 BRA `(.L_x_15) ;  /* 0x0000000000380947 */ /* 0x002fea0003800000 */
[----:B------:R-:W1:Y:S01]  /*0d80*/  S2UR UR5, SR_CgaCtaId ;  /* 0x00000000000579c3 */ /* 0x000e620000008800 */
        /* <DEDUP_REMOVED lines=8> */
[----:B-1----:R1:W2:Y:S01]  /*0e10*/  SYNCS.EXCH.64 URZ, [UR5+0x140], UR6 ;  /* 0x0001400605ff75b2 */ /* 0x0022a20008000100 */
[----:B------:R1:W1:Y:S01]  /*0e20*/  SYNCS.EXCH.64 URZ, [UR5+0x150], UR6 ;  /* 0x0001500605ff75b2 */ /* 0x0002620008000100 */
[----:B------:R1:W1:Y:S01]  /*0e30*/  SYNCS.EXCH.64 URZ, [UR5+0x148], UR6 ;  /* 0x0001480605ff75b2 */ /* 0x0002620008000100 */
[----:B------:R1:W1:Y:S01]  /*0e40*/  SYNCS.EXCH.64 URZ, [UR5+0x158], UR6 ;  /* 0x0001580605ff75b2 */ /* 0x0002620008000100 */
[----:B------:R-:W-:Y:S01]  /*0e50*/  NOP ;  /* 0x0000000000007918 */ /* 0x000fe20000000000 */
.L_x_15:
[----:B------:R-:W-:-:S05]  /*0e60*/  CS2R.32 R87, SR_CgaSize ;  /* 0x0000000000577805 */ /* 0x000fca0000008a00 */
[----:B------:R-:W-:-:S05]  /*0e70*/  IMAD R87, R87, -0xa0, RZ ;  /* 0xffffff6057577824 */ /* 0x000fca00078e02ff */
[----:B-1----:R-:W-:-:S14]  /*0e80*/  R2UR UR5, R87 ;  /* 0x00000000570572ca */ /* 0x002fdc00000e0000 */
[----:B------:R-:W1:Y:S01]  /*0e90*/  LDCU UR5, c[0x0][UR5+0x2b0] ;  /* 0x00005600050577ac */ /* 0x000e620008000800 */
[----:B------:R-:W-:Y:S02]  /*0ea0*/  I2FP.F32.U32 R87, UR27 ;  /* 0x0000001b00577c45 */ /* 0x000fe40008201000 */
[----:B------:R-:W-:-:S05]  /*0eb0*/  CS2R.32 R3, SR_CgaSize ;  /* 0x0000000000037805 */ /* 0x000fca0000008a00 */
[----:B------:R-:W-:-:S06]  /*0ec0*/  IMAD R3, R3, -0xa0, RZ ;  /* 0xffffff6003037824 */ /* 0x000fcc00078e02ff */
[----:B------:R-:W3:Y:S01]  /*0ed0*/  LDC R3, c[0x0][R3+0x2a0] ;  /* 0x0000a80003037b82 */ /* 0x000ee20000000800 */
[----:B------:R-:W-:Y:S02]  /*0ee0*/  I2FP.F32.U32 R86, UR11 ;  /* 0x0000000b00567c45 */ /* 0x000fe40008201000 */
[----:B------:R-:W-:-:S05]  /*0ef0*/  CS2R.32 R2, SR_CgaSize ;  /* 0x0000000000027805 */ /* 0x000fca0000008a00 */
[----:B------:R-:W-:-:S05]  /*0f00*/  IMAD R2, R2, -0xa0, RZ ;  /* 0xffffff6002027824 */ /* 0x000fca00078e02ff */
[----:B------:R-:W-:-:S14]  /*0f10*/  R2UR UR4, R2 ;  /* 0x00000000020472ca */ /* 0x000fdc00000e0000 */
[----:B------:R-:W4:Y:S01]  /*0f20*/  LDCU UR4, c[0x0][UR4+0x2b4] ;  /* 0x00005680040477ac */ /* 0x000f220008000800 */
[----:B------:R-:W-:Y:S01]  /*0f30*/  NOP ;  /* 0x0000000000007918 */ /* 0x000fe20000000000 */
[----:B------:R-:W2:Y:S01]  /*0f40*/  LDCU UR15, c[0x0][0xf24] ;  /* 0x0001e480ff0f77ac */ /* 0x000ea20008000800 */
[----:B------:R-:W-:-:S05]  /*0f50*/  CS2R.32 R2, SR_CgaSize ;  /* 0x0000000000027805 */ /* 0x000fca0000008a00 */
[----:B------:R-:W-:-:S06]  /*0f60*/  IMAD R2, R2, -0xa0, RZ ;  /* 0xffffff6002027824 */ /* 0x000fcc00078e02ff */
[----:B------:R-:W3:Y:S01]  /*0f70*/  LDC R2, c[0x0][R2+0x2a4] ;  /* 0x0000a90002027b82 */ /* 0x000ee20000000800 */
[----:B-1----:R-:W-:-:S07]  /*0f80*/  FMUL R87, R87, UR5 ;  /* 0x0000000557577c20 */ /* 0x002fce0008400000 */
[----:B------:R-:W1:Y:S01]  /*0f90*/  S2UR UR44, SR_CTAID.Z ;  /* 0x00000000002c79c3 */ /* 0x000e620000002700 */
[----:B----4-:R-:W-:Y:S01]  /*0fa0*/  FMUL R86, R86, UR4 ;  /* 0x0000000456567c20 */ /* 0x010fe20008400000 */
[----:B------:R-:W4:Y:S01]  /*0fb0*/  F2I.U32.TRUNC.NTZ R87, R87 ;  /* 0x0000005700577305 */ /* 0x000f22000020f000 */
[----:B--2---:R-:W-:-:S07]  /*0fc0*/  UISETP.GE.AND UP1, UPT, UR15, 0x1, UPT ;  /* 0x000000010f00788c */ /* 0x004fce000bf26270 */
[----:B------:R-:W2:Y:S01]  /*0fd0*/  F2I.U32.TRUNC.NTZ R86, R86 ;  /* 0x0000005600567305 */ /* 0x000ea2000020f000 */
[----:B----4-:R-:W-:-:S05]  /*0fe0*/  IADD3 R87, PT, PT, -R87, RZ, RZ ;  /* 0x000000ff57577210 */ /* 0x010fca0007ffe1ff */
[----:B---3--:R-:W-:Y:S01]  /*0ff0*/  IMAD R87, R3, R87, UR27 ;  /* 0x0000001b03577e24 */ /* 0x008fe2000f8e0257 */
[----:B--2---:R-:W-:-:S05]  /*1000*/  IADD3 R86, PT, PT, -R86, RZ, RZ ;  /* 0x000000ff56567210 */ /* 0x004fca0007ffe1ff */
[----:B------:R-:W-:Y:S01]  /*1010*/  IMAD R86, R2, R86, UR11 ;  /* 0x0000000b02567e24 */ /* 0x000fe2000f8e0256 */
[----:B------:R-:W-:Y:S06]  /*1020*/  BAR.SYNC.DEFER_BLOCKING 0x0 ;  /* 0x0000000000007b1d */ /* 0x000fec0000010000 */
[----:B-1----:R-:W-:Y:S05]  /*1030*/  BRA.U !UP1, `(.L_x_16) ;  /* 0x0000000109b87547 */ /* 0x002fea000b800000 */
[----:B------:R-:W1:Y:S01]  /*1040*/  LDCU.128 UR4, c[0x0][0xf10] ;  /* 0x0001e200ff0477ac */ /* 0x000e620008000c00 */
[----:B------:R-:W2:Y:S01]  /*1050*/  LDCU UR17, c[0x0][0x370] ;  /* 0x00006e00ff1177ac */ /* 0x000ea20008000800 */
[----:B------:R-:W3:Y:S01]  /*1060*/  LDCU UR16, c[0x0][0x374] ;  /* 0x00006e80ff1077ac */ /* 0x000ee20008000800 */
[----:B------:R-:W4:Y:S01]  /*1070*/  LDCU UR14, c[0x0][0xf0c] ;  /* 0x0001e180ff0e77ac */ /* 0x000f220008000800 */
[----:B------:R-:W2:Y:S01]  /*1080*/  LDCU UR12, c[0x0][0xf20] ;  /* 0x0001e400ff0c77ac */ /* 0x000ea20008000800 */
[----:B------:R-:W2:Y:S01]  /*1090*/  LDCU.64 UR8, c[0x0][0xf28] ;  /* 0x0001e500ff0877ac */ /* 0x000ea20008000a00 */
[----:B-1----:R-:W-:Y:S02]  /*10a0*/  UISETP.NE.AND UP2, UPT, UR6, 0x1, UPT ;  /* 0x000000010600788c */ /* 0x002fe4000bf45270 */
[----:B---3--:R-:W-:Y:S02]  /*10b0*/  UIMAD.WIDE.U32 UR20, UR16, UR7, URZ ;  /* 0x00000007101472a5 */ /* 0x008fe4000f8e00ff */
[----:B------:R-:W-:-:S02]  /*10c0*/  UISETP.NE.AND UP1, UPT, UR15, 0x1, UPT ;  /* 0x000000010f00788c */ /* 0x000fc4000bf25270 */
[----:B----4-:R-:W-:Y:S02]  /*10d0*/  UISETP.NE.AND UP3, UPT, UR14, 0x1, UPT ;  /* 0x000000010e00788c */ /* 0x010fe4000bf65270 */
[----:B------:R-:W-:Y:S02]  /*10e0*/  UIMAD.WIDE.U32 UR22, UR11, UR7, URZ ;  /* 0x000000070b1672a5 */ /* 0x000fe4000f8e00ff */
[----:B--2---:R-:W-:Y:S01]  /*10f0*/  UIMAD.WIDE.U32 UR18, UR17, UR4, URZ ;  /* 0x00000004111272a5 */ /* 0x004fe2000f8e00ff */
[----:B------:R-:W-:Y:S01]  /*1100*/  UMOV UR7, UR21 ;  /* 0x0000001500077c82 */ /* 0x000fe20008000000 */
[----:B------:R-:W-:Y:S02]  /*1110*/  UIMAD.WIDE.U32 UR20, UR27, UR4, URZ ;  /* 0x000000041b1472a5 */ /* 0x000fe4000f8e00ff */
[----:B------:R-:W-:-:S03]  /*1120*/  @UP2 USHF.R.U32.HI UR16, URZ, UR12, UR7 ;  /* 0x0000000cff102299 */ /* 0x000fc60008011607 */
[----:B------:R-:W-:Y:S02]  /*1130*/  @UP3 USHF.R.U32.HI UR17, URZ, UR5, UR19 ;  /* 0x00000005ff113299 */ /* 0x000fe40008011613 */
[----:B------:R-:W-:Y:S02]  /*1140*/  UIMAD.WIDE.U32 UR18, UR16, UR8, URZ ;  /* 0x00000008101272a5 */ /* 0x000fe4000f8e00ff */
[----:B------:R-:W-:Y:S02]  /*1150*/  USHF.R.U32.HI UR23, URZ, UR12, UR23 ;  /* 0x0000000cff177299 */ /* 0x000fe40008011617 */
[----:B------:R-:W-:Y:S02]  /*1160*/  UIMAD.WIDE.U32 UR24, UR17, UR8, URZ ;  /* 0x00000008111872a5 */ /* 0x000fe4000f8e00ff */
[----:B------:R-:W-:Y:S02]  /*1170*/  @UP1 USHF.R.U32.HI UR16, URZ, UR9, UR19 ;  /* 0x00000009ff101299 */ /* 0x000fe40008011613 */
[----:B------:R-:W-:-:S02]  /*1180*/  USHF.R.U32.HI UR21, URZ, UR5, UR21 ;  /* 0x00000005ff157299 */ /* 0x000fc40008011615 */
[----:B------:R-:W-:Y:S02]  /*1190*/  USEL UR23, UR11, UR23, !UP2 ;  /* 0x000000170b177287 */ /* 0x000fe4000d000000 */
[----:B------:R-:W-:Y:S02]  /*11a0*/  @UP1 USHF.R.U32.HI UR17, URZ, UR9, UR25 ;  /* 0x00000009ff111299 */ /* 0x000fe40008011619 */
[----:B------:R-:W-:Y:S02]  /*11b0*/  UIMAD UR16, UR16, UR15, URZ ;  /* 0x0000000f101072a4 */ /* 0x000fe4000f8e02ff */
[----:B------:R-:W-:Y:S02]  /*11c0*/  USEL UR21, UR27, UR21, !UP3 ;  /* 0x000000151b157287 */ /* 0x000fe4000d800000 */
[----:B------:R-:W-:Y:S02]  /*11d0*/  UIMAD UR4, UR17, UR15, URZ ;  /* 0x0000000f110472a4 */ /* 0x000fe4000f8e02ff */
[----:B------:R-:W-:-:S02]  /*11e0*/  UISETP.GE.AND UP2, UPT, UR23, UR16, UPT ;  /* 0x000000101700728c */ /* 0x000fc4000bf46270 */
[----:B------:R-:W-:Y:S02]  /*11f0*/  UIMAD.WIDE.U32 UR18, UR23, UR8, URZ ;  /* 0x00000008171272a5 */ /* 0x000fe4000f8e00ff */
[----:B------:R-:W-:Y:S02]  /*1200*/  UISETP.GE.OR UP2, UPT, UR21, UR4, UP2 ;  /* 0x000000041500728c */ /* 0x000fe40009746670 */
[----:B------:R-:W-:Y:S02]  /*1210*/  USHF.R.U32.HI UR5, URZ, UR9, UR19 ;  /* 0x00000009ff057299 */ /* 0x000fe40008011613 */
[----:B------:R-:W-:Y:S02]  /*1220*/  UIMAD.WIDE.U32 UR24, UR21, UR8, URZ ;  /* 0x00000008151872a5 */ /* 0x000fe4000f8e00ff */
[----:B------:R-:W-:Y:S02]  /*1230*/  USEL UR5, UR23, UR5, !UP1 ;  /* 0x0000000517057287 */ /* 0x000fe4000c800000 */
[----:B------:R-:W-:-:S02]  /*1240*/  UIADD3 UR4, UPT, UPT, -UR23, URZ, URZ ;  /* 0x000000ff17047290 */ /* 0x000fc4000fffe1ff */
[----:B------:R-:W-:Y:S02]  /*1250*/  UIADD3 UR7, UPT, UPT, -UR5, URZ, URZ ;  /* 0x000000ff05077290 */ /* 0x000fe4000fffe1ff */
[----:B------:R-:W-:Y:S02]  /*1260*/  @!UP2 USHF.R.U32.HI UR9, URZ, UR9, UR25 ;  /* 0x00000009ff09a299 */ /* 0x000fe40008011619 */
[----:B------:R-:W-:Y:S02]  /*1270*/  UIMAD UR7, UR15, UR7, UR23 ;  /* 0x000000070f0772a4 */ /* 0x000fe4000f8e0217 */
[----:B------:R-:W-:Y:S02]  /*1280*/  @!UP2 USEL UR9, UR21, UR9, !UP1 ;  /* 0x000000091509a287 */ /* 0x000fe4000c800000 */
[----:B------:R-:W-:Y:S02]  /*1290*/  UIADD3 UR8, UPT, UPT, -UR21, URZ, URZ ;  /* 0x000000ff15087290 */ /* 0x000fe4000fffe1ff */
[----:B------:R-:W-:-:S02]  /*12a0*/  @!UP2 UIMAD UR7, UR7, UR17, UR9 ;  /* 0x000000110707a2a4 */ /* 0x000fc4000f8e0209 */
[----:B------:R-:W-:Y:S02]  /*12b0*/  @!UP2 UIADD3 UR5, UPT, UPT, UR5, -UR9, URZ ;  /* 0x800000090505a290 */ /* 0x000fe4000fffe0ff */
[----:B------:R-:W-:Y:S02]  /*12c0*/  UIMAD UR4, UR6, UR4, UR11 ;  /* 0x00000004060472a4 */ /* 0x000fe4000f8e020b */
[----:B------:R-:W-:Y:S02]  /*12d0*/  @!UP2 UIMAD UR23, UR5, UR15, UR21 ;  /* 0x0000000f0517a2a4 */ /* 0x000fe4000f8e0215 */
[----:B------:R-:W-:Y:S01]  /*12e0*/  UIMAD UR8, UR14, UR8, UR27 ;  /* 0x000000080e0872a4 */ /* 0x000fe2000f8e021b */
[----:B------:R-:W-:Y:S01]  /*12f0*/  @!UP2 UMOV UR21, UR7 ;  /* 0x000000070015ac82 */ /* 0x000fe20008000000 */
[----:B------:R-:W-:Y:S02]  /*1300*/  UIMAD UR11, UR23, UR6, UR4 ;  /* 0x00000006170b72a4 */ /* 0x000fe4000f8e0204 */
[----:B------:R-:W-:-:S12]  /*1310*/  UIMAD UR27, UR21, UR14, UR8 ;  /* 0x0000000e151b72a4 */ /* 0x000fd8000f8e0208 */
.L_x_16:
[----:B------:R-:W1:Y:S01]  /*1320*/  LDCU UR4, c[0x0][0xf30] ;  /* 0x0001e600ff0477ac */ /* 0x000e620008000800 */
[----:B------:R-:W2:Y:S08]  /*1330*/  S2UR UR45, SR_CgaCtaId ;  /* 0x00000000002d79c3 */ /* 0x000eb00000008800 */
[----:B------:R-:W3:Y:S01]  /*1340*/  LDC R40, c[0x0][0xf24] ;  /* 0x0003c900ff287b82 */ /* 0x000ee20000000800 */
[----:B-1----:R-:W-:-:S09]  /*1350*/  UISETP.NE.AND UP1, UPT, UR4, 0x1, UPT ;  /* 0x000000010400788c */ /* 0x002fd2000bf25270 */
[----:B--2---:R-:W-:Y:S05]  /*1360*/  BRA.U UP1, `(.L_x_17) ;  /* 0x0000000101407547 */ /* 0x004fea000b800000 */
[----:B------:R-:W1:Y:S01]  /*1370*/  LDCU.128 UR4, c[0x0][0xf10] ;  /* 0x0001e200ff0477ac */ /* 0x000e620008000c00 */
[----:B------:R-:W2:Y:S01]  /*1380*/  LDCU UR9, c[0x0][0xf0c] ;  /* 0x0001e180ff0977ac */ /* 0x000ea20008000800 */
[----:B------:R-:W4:Y:S01]  /*1390*/  LDCU UR8, c[0x0][0xf20] ;  /* 0x0001e400ff0877ac */ /* 0x000f220008000800 */
[----:B-1----:R-:W-:Y:S02]  /*13a0*/  UIMAD.WIDE.U32 UR16, UR27, UR4, URZ ;  /* 0x000000041b1072a5 */ /* 0x002fe4000f8e00ff */
[----:B------:R-:W-:Y:S02]  /*13b0*/  UIMAD.WIDE.U32 UR14, UR11, UR7, URZ ;  /* 0x000000070b0e72a5 */ /* 0x000fe4000f8e00ff */
[----:B--2---:R-:W-:Y:S02]  /*13c0*/  UISETP.NE.AND UP2, UPT, UR9, 0x1, UPT ;  /* 0x000000010900788c */ /* 0x004fe4000bf45270 */
[----:B------:R-:W-:Y:S01]  /*13d0*/  UISETP.NE.AND UP1, UPT, UR6, 0x1, UPT ;  /* 0x000000010600788c */ /* 0x000fe2000bf25270 */
[----:B------:R-:W-:Y:S01]  /*13e0*/  UMOV UR7, UR17 ;  /* 0x0000001100077c82 */ /* 0x000fe20008000000 */
[----:B----4-:R-:W-:-:S02]  /*13f0*/  USHF.R.U32.HI UR8, URZ, UR8, UR15 ;  /* 0x00000008ff087299 */ /* 0x010fc4000801160f */
[----:B------:R-:W-:Y:S02]  /*1400*/  USHF.R.U32.HI UR5, URZ, UR5, UR7 ;  /* 0x00000005ff057299 */ /* 0x000fe40008011607 */
[----:B------:R-:W-:Y:S02]  /*1410*/  USEL UR8, UR11, UR8, !UP1 ;  /* 0x000000080b087287 */ /* 0x000fe4000c800000 */
[----:B------:R-:W-:-:S04]  /*1420*/  USEL UR5, UR27, UR5, !UP2 ;  /* 0x000000051b057287 */ /* 0x000fc8000d000000 */
[----:B------:R-:W-:Y:S02]  /*1430*/  UIADD3 UR4, UPT, UPT, UR5, -UR8, URZ ;  /* 0x8000000805047290 */ /* 0x000fe4000fffe0ff */
[----:B------:R-:W-:Y:S02]  /*1440*/  UIADD3 UR5, UPT, UPT, -UR5, UR8, URZ ;  /* 0x0000000805057290 */ /* 0x000fe4000fffe1ff */
[----:B------:R-:W-:Y:S02]  /*1450*/  UIMAD UR11, UR4, UR6, UR11 ;  /* 0x00000006040b72a4 */ /* 0x000fe4000f8e020b */
[----:B------:R-:W-:-:S12]  /*1460*/  UIMAD UR27, UR5, UR9, UR27 ;  /* 0x00000009051b72a4 */ /* 0x000fd8000f8e021b */
.L_x_17:
[----:B------:R-:W-:Y:S01]  /*1470*/  BAR.SYNC.DEFER_BLOCKING 0x0 ;  /* 0x0000000000007b1d */ /* 0x000fe20000010000 */
[----:B------:R-:W-:Y:S01]  /*1480*/  UISETP.NE.AND UP1, UPT, UR10, 0x2, UPT ;  /* 0x000000020a00788c */ /* 0x000fe2000bf25270 */
[----:B------:R-:W-:Y:S02]  /*1490*/  ISETP.NE.OR P5, PT, R0, 0x2, !P5 ;  /* 0x000000020000780c */ /* 0x000fe40006fa5670 */
[----:B------:R-:W-:-:S06]  /*14a0*/  LOP3.LUT R2, R101, 0x1f, RZ, 0xc0, !PT ;  /* 0x0000001f65027812 */ /* 0x000fcc00078ec0ff */
[----:B------:R-:W-:Y:S05]  /*14b0*/  BRA.U UP1, `(.L_x_18) ;  /* 0x0000001501f47547 */ /* 0x000fea000b800000 */
[----:B------:R-:W1:Y:S01]  /*14c0*/  LDCU UR14, c[0x0][0x38c] ;  /* 0x00007180ff0e77ac */ /* 0x000e620008000800 */
[----:B------:R-:W2:Y:S01]  /*14d0*/  LDC R8, c[0x0][0x370] ;  /* 0x0000dc00ff087b82 */ /* 0x000ea20000000800 */
[----:B------:R-:W-:Y:S01]  /*14e0*/  PLOP3.LUT P1, PT, PT, PT, UP4, 0x80, 0x8 ;  /* 0x000000000008781c */ /* 0x000fe20003f2f048 */
[----:B------:R-:W-:Y:S01]  /*14f0*/  IMAD.MOV.U32 R15, RZ, RZ, 0x1 ;  /* 0x00000001ff0f7424 */ /* 0x000fe200078e00ff */
[----:B------:R-:W-:Y:S01]  /*1500*/  ISETP.EQ.OR P4, PT, R2, RZ, P5 ;  /* 0x000000ff0200720c */ /* 0x000fe20002f82670 */
[----:B------:R-:W-:Y:S01]  /*1510*/  IMAD.MOV.U32 R14, RZ, RZ, RZ ;  /* 0x000000ffff0e7224 */ /* 0x000fe200078e00ff */
[----:B------:R-:W-:Y:S02]  /*1520*/  PLOP3.LUT P1, PT, P1, PT, PT, 0x8, 0x80 ;  /* 0x000000000080781c */ /* 0x000fe40000f2e170 */
[----:B------:R-:W-:Y:S01]  /*1530*/  CS2R R12, SRZ ;  /* 0x00000000000c7805 */ /* 0x000fe2000001ff00 */
[----:B------:R-:W-:Y:S01]  /*1540*/  IMAD.MOV.U32 R11, RZ, RZ, 0x1 ;  /* 0x00000001ff0b7424 */ /* 0x000fe200078e00ff */
[----:B------:R-:W4:Y:S01]  /*1550*/  LDC R0, c[0x0][0x374] ;  /* 0x0000dd00ff007b82 */ /* 0x000f220000000800 */
[----:B------:R-:W2:Y:S01]  /*1560*/  LDCU.64 UR30, c[0x0][0x348] ;  /* 0x00006900ff1e77ac */ /* 0x000ea20008000a00 */
[----:B------:R-:W-:Y:S01]  /*1570*/  UMOV UR6, URZ ;  /* 0x000000ff00067c82 */ /* 0x000fe20008000000 */
[----:B-1----:R-:W-:-:S04]  /*1580*/  UIADD3 UR5, UPT, UPT, UR14, 0x7f, URZ ;  /* 0x0000007f0e057890 */ /* 0x002fc8000fffe0ff */
[----:B------:R-:W-:-:S04]  /*1590*/  USHF.R.S32.HI UR4, URZ, 0x1f, UR5 ;  /* 0x0000001fff047899 */ /* 0x000fc80008011405 */
[----:B------:R-:W-:-:S04]  /*15a0*/  ULEA.HI UR4, UR4, UR5, URZ, 0x7 ;  /* 0x0000000504047291 */ /* 0x000fc8000f8f38ff */
[----:B------:R-:W-:Y:S02]  /*15b0*/  USHF.R.S32.HI UR22, URZ, 0x7, UR4 ;  /* 0x00000007ff167899 */ /* 0x000fe40008011404 */
[----:B------:R-:W-:Y:S02]  /*15c0*/  UIADD3 UR4, UPT, UPT, UR14, -0x1, URZ ;  /* 0xffffffff0e047890 */ /* 0x000fe4000fffe0ff */
[----:B------:R-:W-:Y:S02]  /*15d0*/  UISETP.LT.U32.AND UP0, UPT, UR22, 0xb, UPT ;  /* 0x0000000b1600788c */ /* 0x000fe4000bf01070 */
[----:B------:R-:W-:Y:S02]  /*15e0*/  UISETP.GE.U32.AND UP1, UPT, UR4, -0xff, UPT ;  /* 0xffffff010400788c */ /* 0x000fe4000bf26070 */
[----:B------:R-:W-:Y:S02]  /*15f0*/  USEL UR15, UR22, 0xb, UP0 ;  /* 0x0000000b160f7887 */ /* 0x000fe40008000000 */
[----:B------:R-:W-:-:S02]  /*1600*/  UIADD3 UR14, UPT, UPT, UR14, 0xfe, URZ ;  /* 0x000000fe0e0e7890 */ /* 0x000fc4000fffe0ff */
[----:B------:R-:W-:Y:S02]  /*1610*/  UIADD3 UR5, UPT, UPT, UR15, -0x1, URZ ;  /* 0xffffffff0f057890 */ /* 0x000fe4000fffe0ff */
[----:B------:R-:W-:-:S03]  /*1620*/  UIADD3 UR7, UPT, UPT, UR22, -UR15, URZ ;  /* 0x8000000f16077290 */ /* 0x000fc6000fffe0ff */
[----:B------:R-:W-:-:S04]  /*1630*/  @UP1 UIADD3 UR5, UPT, UPT, UR15, URZ, URZ ;  /* 0x000000ff0f051290 */ /* 0x000fc8000fffe0ff */
[----:B--2---:R-:W-:-:S12]  /*1640*/  UIADD3 UR5, UPT, UPT, UR5, 0x1, URZ ;  /* 0x0000000105057890 */ /* 0x004fd8000fffe0ff */
.L_x_40:
[----:B------:R-:W-:Y:S01]  /*1650*/  UISETP.NE.AND UP0, UPT, UR45, URZ, UPT ;  /* 0x000000ff2d00728c */ /* 0x000fe2000bf05270 */
[----:B------:R-:W1:Y:S08]  /*1660*/  S2UR UR45, SR_CgaCtaId ;  /* 0x00000000002d79c3 */ /* 0x000e700000008800 */
[----:B------:R-:W-:Y:S05]  /*1670*/  BRA.U UP0, `(.L_x_19) ;  /* 0x0000000100347547 */ /* 0x000fea000b800000 */
[----:B------:R-:W2:Y:S01]  /*1680*/  S2R R2, SR_CgaCtaId ;  /* 0x0000000000027919 */ /* 0x000ea20000008800 */
[----:B------:R-:W-:-:S04]  /*1690*/  MOV R3, 0x400 ;  /* 0x0000040000037802 */ /* 0x000fc80000000f00 */
[----:B--2---:R-:W-:Y:S02]  /*16a0*/  LEA R2, R2, R3, 0x18 ;  /* 0x0000000302027211 */ /* 0x004fe400078ec0ff */
[----:B------:R-:W-:-:S03]  /*16b0*/  SHF.L.U32 R3, R11, 0x1f, RZ ;  /* 0x0000001f0b037819 */ /* 0x000fc600000006ff */
[----:B------:R-:W-:-:S04]  /*16c0*/  IMAD R2, R12, 0x8, R2 ;  /* 0x000000080c027824 */ /* 0x000fc800078e0202 */
[----:B------:R-:W2:Y:S02]  /*16d0*/  SYNCS.PHASECHK.TRANS64.TRYWAIT P0, [R2+URZ+0x150], R3 ;  /* 0x00015003020075a7 */ /* 0x000ea400080011ff */
[----:B--2---:R-:W-:Y:S05]  /*16e0*/  @!P0 BRA `(.L_x_20) ;  /* 0x0000007c00448947 */ /* 0x004fea0003800000 */
.L_x_141:
[----:B------:R-:W-:Y:S01]  /*16f0*/  VIADD R12, R12, 0x1 ;  /* 0x000000010c0c7836 */ /* 0x000fe20000000000 */
[----:B------:R2:W-:Y:S04]  /*1700*/  SYNCS.ARRIVE.TRANS64.A1T0 RZ, [R2+URZ+0x140], RZ ;  /* 0x000140ff02ff79a7 */ /* 0x0005e800081000ff */
[----:B------:R-:W-:-:S04]  /*1710*/  ISETP.NE.AND P0, PT, R12, 0x2, PT ;  /* 0x000000020c00780c */ /* 0x000fc80003f05270 */
[----:B------:R-:W-:Y:S02]  /*1720*/  SEL R12, R12, RZ, P0 ;  /* 0x000000ff0c0c7207 */ /* 0x000fe40000000000 */
[----:B--2---:R-:W-:-:S04]  /*1730*/  SEL R2, RZ, 0x1, P0 ;  /* 0x00000001ff027807 */ /* 0x004fc80000000000 */
[----:B------:R-:W-:-:S07]  /*1740*/  LOP3.LUT R11, R11, R2, RZ, 0x3c, !PT ;  /* 0x000000020b0b7212 */ /* 0x000fce00078e3cff */
.L_x_19:
[----:B------:R-:W-:Y:S01]  /*1750*/  UMOV UR4, 0x400 ;  /* 0x0000040000047882 */ /* 0x000fe20000000000 */
[----:B------:R-:W-:Y:S01]  /*1760*/  SHF.L.U32 R2, R15, 0x1f, RZ ;  /* 0x0000001f0f027819 */ /* 0x000fe200000006ff */
[----:B-1----:R-:W-:Y:S02]  /*1770*/  ULEA UR4, UR45, UR4, 0x18 ;  /* 0x000000042d047291 */ /* 0x002fe4000f8ec0ff */
[----:B------:R-:W-:Y:S02]  /*1780*/  UISETP.GE.U32.AND UP0, UPT, UR14, 0xff, UPT ;  /* 0x000000ff0e00788c */ /* 0x000fe4000bf06070 */
[----:B------:R-:W-:Y:S02]  /*1790*/  ULEA UR8, UR6, UR4, 0x3 ;  /* 0x0000000406087291 */ /* 0x000fe4000f8e18ff */
[----:B------:R-:W-:Y:S02]  /*17a0*/  USHF.L.U32 UR43, UR27, 0x7, URZ ;  /* 0x000000071b2b7899 */ /* 0x000fe400080006ff */
[----:B------:R-:W-:Y:S01]  /*17b0*/  USHF.L.U32 UR35, UR11, 0x7, URZ ;  /* 0x000000070b237899 */ /* 0x000fe200080006ff */
[----:B------:R-:W-:-:S04]  /*17c0*/  UMOV UR20, URZ ;  /* 0x000000ff00147c82 */ /* 0x000fc80008000000 */
[----:B------:R1:W2:Y:S01]  /*17d0*/  SYNCS.PHASECHK.TRANS64.TRYWAIT P2, [UR8+0x58], R2 ;  /* 0x00005802ff0075a7 */ /* 0x0002a20008041108 */
[----:B------:R-:W-:Y:S06]  /*17e0*/  BRA.U !UP0, `(.L_x_21) ;  /* 0x0000000108f87547 */ /* 0x000fec000b800000 */
[----:B------:R-:W-:Y:S01]  /*17f0*/  UMOV UR16, UR6 ;  /* 0x0000000600107c82 */ /* 0x000fe20008000000 */
[----:B------:R-:W-:-:S05]  /*1800*/  UMOV UR28, URZ ;  /* 0x000000ff001c7c82 */ /* 0x000fca0008000000 */
.L_x_28:
[----:B------:R-:W-:Y:S01]  /*1810*/  ULEA UR41, UR16, UR4, 0x3 ;  /* 0x0000000410297291 */ /* 0x000fe2000f8e18ff */
[----:B--2---:R-:W-:Y:S01]  /*1820*/  @!P5 MOV R3, 0x4400 ;  /* 0x000044000003d802 */ /* 0x004fe20000000f00 */
[----:B--2---:R-:W-:Y:S10]  /*1830*/  @P2 BRA `(.L_x_22) ;  /* 0x00000000000c2947 */ /* 0x004ff40003800000 */
[----:B------:R-:W-:-:S04]  /*1840*/  SHF.L.U32 R4, R15, 0x1f, RZ ;  /* 0x0000001f0f047819 */ /* 0x000fc800000006ff */
[----:B------:R-:W2:Y:S02]  /*1850*/  SYNCS.PHASECHK.TRANS64.TRYWAIT P0, [UR41+0x58], R4 ;  /* 0x00005804ff0075a7 */ /* 0x000ea40008001129 */
[----:B--2---:R-:W-:Y:S05]  /*1860*/  @!P0 BRA `(.L_x_23) ;  /* 0x0000007800f88947 */ /* 0x004fea0003800000 */
.L_x_22:
[----:B------:R2:W-:Y:S01]  /*1870*/  @!P5 SYNCS.ARRIVE.TRANS64 RZ, [UR41], R3 ;  /* 0x00000003ffffd9a7 */ /* 0x0005e20008000029 */
[----:B------:R-:W-:Y:S04]  /*1880*/  BSSY.RECONVERGENT B0, `(.L_x_24) ;  /* 0x0000003000007945 */ /* 0x000fe80003800200 */
[----:B------:R-:W-:Y:S05]  /*1890*/  @P4 BRA `(.L_x_25) ;  /* 0x0000000000044947 */ /* 0x000fea0003800000 */
[----:B------:R-:W-:Y:S05]  /*18a0*/  BPT.TRAP 0x1 ;  /* 0x000000040000795c */ /* 0x000fea0000300000 */
.L_x_25:
[----:B------:R-:W-:Y:S05]  /*18b0*/  BSYNC.RECONVERGENT B0 ;  /* 0x0000000000007941 */ /* 0x000fea0003800200 */
.L_x_24:
[----:B------:R-:W-:Y:S01]  /*18c0*/  UIADD3 UR6, UPT, UPT, UR16, 0x1, URZ ;  /* 0x0000000110067890 */ /* 0x000fe2000fffe0ff */
[----:B------:R-:W-:Y:S01]  /*18d0*/  BSSY.RECONVERGENT B0, `(.L_x_26) ;  /* 0x000002a000007945 */ /* 0x000fe20003800200 */
[----:B------:R-:W-:Y:S02]  /*18e0*/  ELECT P0, URZ, PT ;  /* 0x0000000000ff782f */ /* 0x000fe40003800000 */
[----:B------:R-:W-:-:S04]  /*18f0*/  UISETP.NE.AND UP0, UPT, UR6, 0xb, UPT ;  /* 0x0000000b0600788c */ /* 0x000fc8000bf05270 */
[----:B------:R-:W-:Y:S02]  /*1900*/  USEL UR9, URZ, 0x1, UP0 ;  /* 0x00000001ff097887 */ /* 0x000fe40008000000 */
[----:B------:R-:W-:-:S04]  /*1910*/  USEL UR6, UR6, URZ, UP0 ;  /* 0x000000ff06067287 */ /* 0x000fc80008000000 */
[----:B------:R-:W-:Y:S01]  /*1920*/  ULEA UR8, UR6, UR4, 0x3 ;  /* 0x0000000406087291 */ /* 0x000fe2000f8e18ff */
[----:B------:R-:W-:-:S04]  /*1930*/  LOP3.LUT R15, R15, UR9, RZ, 0x3c, !PT ;  /* 0x000000090f0f7c12 */ /* 0x000fc8000f8e3cff */
[----:B-1----:R-:W-:-:S04]  /*1940*/  SHF.L.U32 R2, R15, 0x1f, RZ ;  /* 0x0000001f0f027819 */ /* 0x002fc800000006ff */
[----:B------:R1:W1:Y:S01]  /*1950*/  SYNCS.PHASECHK.TRANS64.TRYWAIT P2, [UR8+0x58], R2 ;  /* 0x00005802ff0075a7 */ /* 0x0002620008041108 */
[----:B------:R-:W-:Y:S05]  /*1960*/  @!P0 BRA `(.L_x_27) ;  /* 0x0000000000808947 */ /* 0x000fea0003800000 */
[----:B------:R-:W-:Y:S02]  /*1970*/  ULEA UR32, UR16, UR4, 0xd ;  /* 0x0000000410207291 */ /* 0x000fe4000f8e68ff */
[----:B------:R-:W-:Y:S02]  /*1980*/  UIADD3 UR48, UP3, UPT, UR30, 0x80, URZ ;  /* 0x000000801e307890 */ /* 0x000fe4000ff7e0ff */
[----:B------:R-:W-:Y:S02]  /*1990*/  UIADD3 UR46, UP2, UPT, UR30, 0x180, URZ ;  /* 0x000001801e2e7890 */ /* 0x000fe4000ff5e0ff */
[----:B------:R-:W-:Y:S02]  /*19a0*/  ULEA UR8, UR16, UR4, 0x9 ;  /* 0x0000000410087291 */ /* 0x000fe4000f8e48ff */
[----:B------:R-:W-:Y:S02]  /*19b0*/  UIADD3 UR38, UP1, UPT, UR30, 0x280, URZ ;  /* 0x000002801e267890 */ /* 0x000fe4000ff3e0ff */
[----:B------:R-:W-:-:S02]  /*19c0*/  UIADD3 UR20, UP0, UPT, UR30, 0x380, URZ ;  /* 0x000003801e147890 */ /* 0x000fc4000ff1e0ff */
[----:B------:R-:W-:Y:S02]  /*19d0*/  USHF.L.U32 UR42, UR28, 0x7, URZ ;  /* 0x000000071c2a7899 */ /* 0x000fe400080006ff */
[----:B------:R-:W-:Y:S02]  /*19e0*/  UIADD3.X UR49, UPT, UPT, URZ, UR31, URZ, UP3, !UPT ;  /* 0x0000001fff317290 */ /* 0x000fe40009ffe4ff */
[----:B------:R-:W-:Y:S02]  /*19f0*/  UIADD3 UR40, UPT, UPT, UR32, 0x8400, URZ ;  /* 0x0000840020287890 */ /* 0x000fe4000fffe0ff */
[----:B------:R-:W-:Y:S02]  /*1a00*/  UIADD3.X UR47, UPT, UPT, URZ, UR31, URZ, UP2, !UPT ;  /* 0x0000001fff2f7290 */ /* 0x000fe400097fe4ff */
[----:B------:R-:W-:Y:S02]  /*1a10*/  UIADD3 UR32, UPT, UPT, UR32, 0x1e400, URZ ;  /* 0x0001e40020207890 */ /* 0x000fe4000fffe0ff */
[----:B------:R-:W-:-:S02]  /*1a20*/  UIADD3.X UR39, UPT, UPT, URZ, UR31, URZ, UP1, !UPT ;  /* 0x0000001fff277290 */ /* 0x000fc40008ffe4ff */
[----:B------:R-:W-:Y:S02]  /*1a30*/  UIADD3 UR24, UPT, UPT, UR8, 0x34400, URZ ;  /* 0x0003440008187890 */ /* 0x000fe4000fffe0ff */
[----:B------:R-:W-:Y:S02]  /*1a40*/  UIADD3.X UR21, UPT, UPT, URZ, UR31, URZ, UP0, !UPT ;  /* 0x0000001fff157290 */ /* 0x000fe400087fe4ff */
[----:B------:R-:W-:Y:S01]  /*1a50*/  UIADD3 UR8, UPT, UPT, UR8, 0x35a00, URZ ;  /* 0x00035a0008087890 */ /* 0x000fe2000fffe0ff */
[----:B------:R-:W-:Y:S01]  /*1a60*/  UMOV UR18, 0x0 ;  /* 0x0000000000127882 */ /* 0x000fe20000000000 */
[----:B------:R-:W-:Y:S01]  /*1a70*/  UMOV UR19, 0x10000000 ;  /* 0x1000000000137882 */ /* 0x000fe20000000000 */
[----:B------:R-:W-:Y:S01]  /*1a80*/  UMOV UR33, UR41 ;  /* 0x0000002900217c82 */ /* 0x000fe20008000000 */
[----:B------:R-:W-:Y:S01]  /*1a90*/  UMOV UR36, UR44 ;  /* 0x0000002c00247c82 */ /* 0x000fe20008000000 */
[----:B------:R-:W-:Y:S01]  /*1aa0*/  UMOV UR26, URZ ;  /* 0x000000ff001a7c82 */ /* 0x000fe20008000000 */
[----:B------:R-:W-:Y:S01]  /*1ab0*/  UMOV UR34, UR42 ;  /* 0x0000002a00227c82 */ /* 0x000fe20008000000 */
[----:B------:R-:W-:Y:S01]  /*1ac0*/  UMOV UR25, UR41 ;  /* 0x0000002900197c82 */ /* 0x000fe20008000000 */
[----:B------:R-:W-:Y:S01]  /*1ad0*/  UMOV UR29, UR44 ;  /* 0x0000002c001d7c82 */ /* 0x000fe20008000000 */
[----:B------:R1:W-:Y:S01]  /*1ae0*/  UTMALDG.3D [UR40], [UR48], desc[UR18] ;  /* 0x00001228300075b4 */ /* 0x0003e20008011000 */
[----:B------:R-:W-:Y:S01]  /*1af0*/  UMOV UR9, UR41 ;  /* 0x0000002900097c82 */ /* 0x000fe20008000000 */
[----:B------:R-:W-:Y:S01]  /*1b00*/  UMOV UR12, UR28 ;  /* 0x0000001c000c7c82 */ /* 0x000fe20008000000 */
[----:B------:R-:W-:Y:S01]  /*1b10*/  UMOV UR13, UR44 ;  /* 0x0000002c000d7c82 */ /* 0x000fe20008000000 */
[----:B------:R-:W-:Y:S01]  /*1b20*/  UMOV UR10, UR26 ;  /* 0x0000001a000a7c82 */ /* 0x000fe20008000000 */
[----:B------:R1:W-:Y:S01]  /*1b30*/  UTMALDG.3D [UR32], [UR46], desc[UR18] ;  /* 0x000012202e0075b4 */ /* 0x0003e20008011000 */
[----:B------:R1:W-:Y:S01]  /*1b40*/  UTMALDG.4D [UR24], [UR38], desc[UR18] ;  /* 0x00001218260075b4 */ /* 0x0003e20008019000 */
[----:B------:R1:W-:Y:S01]  /*1b50*/  UTMALDG.4D [UR8], [UR20], desc[UR18] ;  /* 0x00001208140075b4 */ /* 0x0003e20008019000 */
[----:B------:R-:W-:Y:S01]  /*1b60*/  NOP ;  /* 0x0000000000007918 */ /* 0x000fe20000000000 */
.L_x_27:
[----:B-1----:R-:W-:Y:S05]  /*1b70*/  BSYNC.RECONVERGENT B0 ;  /* 0x0000000000007941 */ /* 0x002fea0003800200 */
.L_x_26:
[----:B------:R-:W-:Y:S01]  /*1b80*/  UIADD3 UR28, UPT, UPT, UR28, 0x1, URZ ;  /* 0x000000011c1c7890 */ /* 0x000fe2000fffe0ff */
[----:B------:R-:W-:Y:S01]  /*1b90*/  UMOV UR16, UR6 ;  /* 0x0000000600107c82 */ /* 0x000fe20008000000 */
[----:B------:R-:W-:Y:S02]  /*1ba0*/  UMOV UR20, UR5 ;  /* 0x0000000500147c82 */ /* 0x000fe40008000000 */
[----:B------:R-:W-:-:S09]  /*1bb0*/  UISETP.NE.AND UP0, UPT, UR28, UR5, UPT ;  /* 0x000000051c00728c */ /* 0x000fd2000bf05270 */
[----:B------:R-:W-:Y:S05]  /*1bc0*/  BRA.U UP0, `(.L_x_28) ;  /* 0xfffffffd00107547 */ /* 0x000fea000b83ffff */
.L_x_21:
[----:B------:R-:W-:Y:S01]  /*1bd0*/  ULEA UR8, UR6, UR4, 0x3 ;  /* 0x0000000406087291 */ /* 0x000fe2000f8e18ff */
[----:B-1----:R-:W-:Y:S01]  /*1be0*/  SHF.L.U32 R2, R15, 0x1f, RZ ;  /* 0x0000001f0f027819 */ /* 0x002fe200000006ff */
[----:B------:R-:W-:Y:S01]  /*1bf0*/  @!P1 SYNCS.ARRIVE.TRANS64.A1T0 RZ, [UR4+0xf8], RZ ;  /* 0x0000f8ffffff99a7 */ /* 0x000fe20008100004 */
[----:B------:R-:W-:-:S06]  /*1c00*/  UISETP.GT.AND UP0, UPT, UR22, UR15, UPT ;  /* 0x0000000f1600728c */ /* 0x000fcc000bf04270 */
[----:B------:R1:W1:Y:S03]  /*1c10*/  SYNCS.PHASECHK.TRANS64.TRYWAIT P1, [UR8+0x58], R2 ;  /* 0x00005802ff0075a7 */ /* 0x0002660008021108 */
[----:B------:R-:W-:Y:S05]  /*1c20*/  BRA.U !UP0, `(.L_x_29) ;  /* 0x0000000108f87547 */ /* 0x000fea000b800000 */
[----:B------:R-:W-:Y:S01]  /*1c30*/  UIADD3 UR23, UPT, UPT, UR7, UR20, URZ ;  /* 0x0000001407177290 */ /* 0x000fe2000fffe0ff */
[----:B------:R-:W-:-:S11]  /*1c40*/  UMOV UR24, UR6 ;  /* 0x0000000600187c82 */ /* 0x000fd60008000000 */
.L_x_36:
[----:B------:R-:W-:Y:S01]  /*1c50*/  ULEA UR41, UR24, UR4, 0x3 ;  /* 0x0000000418297291 */ /* 0x000fe2000f8e18ff */
[----:B--2---:R-:W-:Y:S01]  /*1c60*/  @!P5 MOV R3, 0x4400 ;  /* 0x000044000003d802 */ /* 0x004fe20000000f00 */
[----:B-1----:R-:W-:Y:S10]  /*1c70*/  @P1 BRA `(.L_x_30) ;  /* 0x00000000000c1947 */ /* 0x002ff40003800000 */
[----:B------:R-:W-:-:S04]  /*1c80*/  SHF.L.U32 R4, R15, 0x1f, RZ ;  /* 0x0000001f0f047819 */ /* 0x000fc800000006ff */
[----:B------:R-:W1:Y:S02]  /*1c90*/  SYNCS.PHASECHK.TRANS64.TRYWAIT P0, [UR41+0x58], R4 ;  /* 0x00005804ff0075a7 */ /* 0x000e640008001129 */
[----:B-1----:R-:W-:Y:S05]  /*1ca0*/  @!P0 BRA `(.L_x_31) ;  /* 0x0000007800008947 */ /* 0x002fea0003800000 */
.L_x_30:
[----:B------:R2:W-:Y:S01]  /*1cb0*/  @!P5 SYNCS.ARRIVE.TRANS64 RZ, [UR41], R3 ;  /* 0x00000003ffffd9a7 */ /* 0x0005e20008000029 */
[----:B------:R-:W-:Y:S04]  /*1cc0*/  BSSY.RECONVERGENT B0, `(.L_x_32) ;  /* 0x0000003000007945 */ /* 0x000fe80003800200 */
[----:B------:R-:W-:Y:S05]  /*1cd0*/  @P4 BRA `(.L_x_33) ;  /* 0x0000000000044947 */ /* 0x000fea0003800000 */
[----:B------:R-:W-:Y:S05]  /*1ce0*/  BPT.TRAP 0x1 ;  /* 0x000000040000795c */ /* 0x000fea0000300000 */
.L_x_33:
[----:B------:R-:W-:Y:S05]  /*1cf0*/  BSYNC.RECONVERGENT B0 ;  /* 0x0000000000007941 */ /* 0x000fea0003800200 */
.L_x_32:
        /* <DEDUP_REMOVED lines=24> */
[----:B------:R-:W-:Y:S02]  /*1e80*/  UIADD3 UR8, UPT, UPT, UR8, 0x35a00, URZ ;  /* 0x00035a0008087890 */ /* 0x000fe4000fffe0ff */
[----:B------:R-:W-:Y:S01]  /*1e90*/  UIADD3.X UR39, UPT, UPT, URZ, UR31, URZ, UP0, !UPT ;  /* 0x0000001fff277290 */ /* 0x000fe200087fe4ff */
        /* <DEDUP_REMOVED lines=18> */
.L_x_35:
[----:B-1----:R-:W-:Y:S05]  /*1fc0*/  BSYNC.RECONVERGENT B0 ;  /* 0x0000000000007941 */ /* 0x002fea0003800200 */
.L_x_34:
[----:B------:R-:W-:Y:S01]  /*1fd0*/  UIADD3 UR20, UPT, UPT, UR20, 0x1, URZ ;  /* 0x0000000114147890 */ /* 0x000fe2000fffe0ff */
[----:B------:R-:W-:-:S03]  /*1fe0*/  UMOV UR24, UR6 ;  /* 0x0000000600187c82 */ /* 0x000fc60008000000 */
[----:B------:R-:W-:-:S09]  /*1ff0*/  UISETP.NE.AND UP0, UPT, UR20, UR23, UPT ;  /* 0x000000171400728c */ /* 0x000fd2000bf05270 */
[----:B------:R-:W-:Y:S05]  /*2000*/  BRA.U UP0, `(.L_x_36) ;  /* 0xfffffffd00107547 */ /* 0x000fea000b83ffff */
.L_x_29:
[C---:B-1----:R-:W-:Y:S01]  /*2010*/  LEA R2, R14.reuse, UR4, 0x3 ;  /* 0x000000040e027c11 */ /* 0x042fe2000f8e18ff */
[----:B------:R-:W-:Y:S01]  /*2020*/  NOP ;  /* 0x0000000000007918 */ /* 0x000fe20000000000 */
[----:B--2---:R-:W-:Y:S02]  /*2030*/  SHF.L.U32 R3, R13, 0x1f, RZ ;  /* 0x0000001f0d037819 */ /* 0x004fe400000006ff */
[----:B------:R-:W-:Y:S02]  /*2040*/  LEA R4, R14, UR4, 0x4 ;  /* 0x000000040e047c11 */ /* 0x000fe4000f8e20ff */
[----:B------:R-:W1:Y:S02]  /*2050*/  SYNCS.PHASECHK.TRANS64.TRYWAIT P0, [R2+URZ+0x100], R3 ;  /* 0x00010003020075a7 */ /* 0x000e6400080011ff */
[----:B-1----:R-:W-:Y:S05]  /*2060*/  @!P0 BRA `(.L_x_37) ;  /* 0x0000007400288947 */ /* 0x002fea0003800000 */
.L_x_144:
[----:B------:R-:W2:Y:S01]  /*2070*/  LDS.128 R4, [R4+0x170] ;  /* 0x0001700004047984 */ /* 0x000ea20000000c00 */
[----:B---3--:R-:W-:Y:S01]  /*2080*/  ISETP.GE.AND P0, PT, R40, 0x1, PT ;  /* 0x000000012800780c */ /* 0x008fe20003f06270 */
[----:B-1----:R-:W-:Y:S01]  /*2090*/  VIADD R2, R2, 0x110 ;  /* 0x0000011002027836 */ /* 0x002fe20000000000 */
[----:B------:R-:W-:Y:S01]  /*20a0*/  @!PT LDS RZ, [RZ] ;  /* 0x00000000fffff984 */ /* 0x000fe20000000800 */
[----:B------:R-:W-:Y:S01]  /*20b0*/  @!PT LDS RZ, [RZ] ;  /* 0x00000000fffff984 */ /* 0x000fe20000000800 */
[----:B------:R-:W-:Y:S01]  /*20c0*/  @!PT LDS RZ, [RZ] ;  /* 0x00000000fffff984 */ /* 0x000fe20000000800 */
[----:B------:R-:W-:Y:S01]  /*20d0*/  @!PT LDS RZ, [RZ] ;  /* 0x00000000fffff984 */ /* 0x000fe20000000800 */
[----:B------:R1:W-:Y:S06]  /*20e0*/  MEMBAR.ALL.CTA ;  /* 0x0000000000007992 */ /* 0x0003ec0000008000 */
[----:B-1----:R-:W1:Y:S01]  /*20f0*/  FENCE.VIEW.ASYNC.S ;  /* 0x00000000000073c6 */ /* 0x002e620000000000 */
[----:B------:R-:W-:-:S04]  /*2100*/  PRMT R2, RZ, 0x654, R2 ;  /* 0x00000654ff027816 */ /* 0x000fc80000000002 */
[----:B-1----:R1:W-:Y:S01]  /*2110*/  SYNCS.ARRIVE.TRANS64.RED.A1T0 RZ, [R2+URZ], RZ ;  /* 0x000000ff02ff79a7 */ /* 0x0023e200081004ff */
[----:B--2---:R-:W-:-:S13]  /*2120*/  LOP3.LUT P2, RZ, R6, 0x1, RZ, 0xc0, !PT ;  /* 0x0000000106ff7812 */ /* 0x004fda000784c0ff */
[----:B------:R-:W-:Y:S01]  /*2130*/  @P2 SHF.R.U32.HI R3, RZ, 0x10, R5 ;  /* 0x00000010ff032819 */ /* 0x000fe20000011605 */
[----:B------:R-:W-:Y:S01]  /*2140*/  VOTEU.ANY UP0, P2 ;  /* 0x0000000000ff7886 */ /* 0x000fe20001000100 */
[----:B------:R-:W-:Y:S02]  /*2150*/  @P2 MOV R10, R4 ;  /* 0x00000004000a2202 */ /* 0x000fe40000000f00 */
[----:B------:R-:W-:Y:S02]  /*2160*/  @P2 R2UR.BROADCAST UR8, R3 ;  /* 0x00000000030822ca */ /* 0x000fe400008e0000 */
[----:B------:R-:W-:-:S11]  /*2170*/  @P2 LOP3.LUT R9, R5, 0xffff, RZ, 0xc0, !PT ;  /* 0x0000ffff05092812 */ /* 0x000fd600078ec0ff */
[----:B------:R-:W-:Y:S01]  /*2180*/  @UP0 UMOV UR44, UR8 ;  /* 0x00000008002c0c82 */ /* 0x000fe20008000000 */
[----:B-1----:R-:W-:Y:S05]  /*2190*/  @!P0 BRA `(.L_x_38) ;  /* 0x0000000000b88947 */ /* 0x002fea0003800000 */
[----:B------:R-:W4:Y:S01]  /*21a0*/  LDC.64 R4, c[0x0][0xf18] ;  /* 0x0003c600ff047b82 */ /* 0x000f220000000a00 */
[----:B------:R-:W-:-:S07]  /*21b0*/  ISETP.NE.AND P3, PT, R40, 0x1, PT ;  /* 0x000000012800780c */ /* 0x000fce0003f65270 */
[----:B------:R-:W1:Y:S08]  /*21c0*/  LDC.64 R6, c[0x0][0xf10] ;  /* 0x0003c400ff067b82 */ /* 0x000e700000000a00 */
[----:B------:R-:W2:Y:S08]  /*21d0*/  LDC R16, c[0x0][0xf20] ;  /* 0x0003c800ff107b82 */ /* 0x000eb00000000800 */
[----:B------:R-:W3:Y:S01]  /*21e0*/  LDC R17, c[0x0][0xf0c] ;  /* 0x0003c300ff117b82 */ /* 0x000ee20000000800 */
[----:B----4-:R-:W-:Y:S01]  /*21f0*/  IMAD.HI.U32 R19, R0, R5, RZ ;  /* 0x0000000500137227 */ /* 0x010fe200078e00ff */
[----:B------:R-:W-:-:S03]  /*2200*/  ISETP.NE.AND P0, PT, R4, 0x1, PT ;  /* 0x000000010400780c */ /* 0x000fc60003f05270 */
[----:B------:R-:W-:-:S03]  /*2210*/  IMAD.HI.U32 R5, R9, R5, RZ ;  /* 0x0000000509057227 */ /* 0x000fc600078e00ff */
[----:B------:R-:W4:Y:S01]  /*2220*/  LDC.64 R2, c[0x0][0xf28] ;  /* 0x0003ca00ff027b82 */ /* 0x000f220000000a00 */
[----:B-1----:R-:W-:-:S04]  /*2230*/  IMAD.HI.U32 R20, R8, R6, RZ ;  /* 0x0000000608147227 */ /* 0x002fc800078e00ff */
[----:B------:R-:W-:Y:S01]  /*2240*/  IMAD.HI.U32 R21, R10, R6, RZ ;  /* 0x000000060a157227 */ /* 0x000fe200078e00ff */
[----:B------:R-:W-:Y:S02]  /*2250*/  SHF.R.U32.HI R20, RZ, R7, R20 ;  /* 0x00000007ff147219 */ /* 0x000fe40000011614 */
[-C--:B--2---:R-:W-:Y:S02]  /*2260*/  SHF.R.U32.HI R19, RZ, R16.reuse, R19 ;  /* 0x00000010ff137219 */ /* 0x084fe40000011613 */
[----:B------:R-:W-:Y:S02]  /*2270*/  SHF.R.U32.HI R5, RZ, R16, R5 ;  /* 0x00000010ff057219 */ /* 0x000fe40000011605 */
[----:B------:R-:W-:Y:S02]  /*2280*/  SEL R19, R0, R19, !P0 ;  /* 0x0000001300137207 */ /* 0x000fe40004000000 */
[----:B------:R-:W-:Y:S02]  /*2290*/  SHF.R.U32.HI R21, RZ, R7, R21 ;  /* 0x00000007ff157219 */ /* 0x000fe40000011615 */
[----:B---3--:R-:W-:-:S02]  /*22a0*/  ISETP.NE.AND P1, PT, R17, 0x1, PT ;  /* 0x000000011100780c */ /* 0x008fc40003f25270 */
[----:B------:R-:W-:Y:S02]  /*22b0*/  SEL R5, R9, R5, !P0 ;  /* 0x0000000509057207 */ /* 0x000fe40004000000 */
[----:B------:R-:W-:Y:S02]  /*22c0*/  SEL R20, R8, R20, !P1 ;  /* 0x0000001408147207 */ /* 0x000fe40004800000 */
[----:B------:R-:W-:Y:S01]  /*22d0*/  SEL R21, R10, R21, !P1 ;  /* 0x000000150a157207 */ /* 0x000fe20004800000 */
[----:B----4-:R-:W-:-:S04]  /*22e0*/  IMAD.HI.U32 R18, R19, R2, RZ ;  /* 0x0000000213127227 */ /* 0x010fc800078e00ff */
[----:B------:R-:W-:Y:S01]  /*22f0*/  IMAD.HI.U32 R6, R20, R2, RZ ;  /* 0x0000000214067227 */ /* 0x000fe200078e00ff */
[----:B------:R-:W-:-:S04]  /*2300*/  @P3 SHF.R.U32.HI R19, RZ, R3, R18 ;  /* 0x00000003ff133219 */ /* 0x000fc80000011612 */
[----:B------:R-:W-:Y:S01]  /*2310*/  @P3 SHF.R.U32.HI R20, RZ, R3, R6 ;  /* 0x00000003ff143219 */ /* 0x000fe20000011606 */
[----:B------:R-:W-:-:S04]  /*2320*/  IMAD R19, R40, R19, RZ ;  /* 0x0000001328137224 */ /* 0x000fc800078e02ff */
[----:B------:R-:W-:Y:S01]  /*2330*/  IMAD R6, R40, R20, RZ ;  /* 0x0000001428067224 */ /* 0x000fe200078e02ff */
[----:B------:R-:W-:-:S04]  /*2340*/  ISETP.GE.AND P0, PT, R5, R19, PT ;  /* 0x000000130500720c */ /* 0x000fc80003f06270 */
[----:B------:R-:W-:Y:S01]  /*2350*/  ISETP.GE.OR P0, PT, R21, R6, P0 ;  /* 0x000000061500720c */ /* 0x000fe20000706670 */
[----:B------:R-:W-:-:S05]  /*2360*/  IMAD.HI.U32 R6, R5, R2, RZ ;  /* 0x0000000205067227 */ /* 0x000fca00078e00ff */
[----:B------:R-:W-:-:S04]  /*2370*/  SHF.R.U32.HI R6, RZ, R3, R6 ;  /* 0x00000003ff067219 */ /* 0x000fc80000011606 */
[----:B------:R-:W-:-:S03]  /*2380*/  SEL R6, R5, R6, !P3 ;  /* 0x0000000605067207 */ /* 0x000fc60005800000 */
[----:B------:R-:W-:-:S04]  /*2390*/  @!P0 IMAD.HI.U32 R7, R21, R2, RZ ;  /* 0x0000000215078227 */ /* 0x000fc800078e00ff */
[----:B------:R-:W-:Y:S01]  /*23a0*/  IMAD.MOV R2, RZ, RZ, -R6 ;  /* 0x000000ffff027224 */ /* 0x000fe200078e0a06 */
[----:B------:R-:W-:Y:S02]  /*23b0*/  @!P0 SHF.R.U32.HI R3, RZ, R3, R7 ;  /* 0x00000003ff038219 */ /* 0x000fe40000011607 */
[----:B------:R-:W-:Y:S01]  /*23c0*/  IADD3 R7, PT, PT, -R5, RZ, RZ ;  /* 0x000000ff05077210 */ /* 0x000fe20007ffe1ff */
[----:B------:R-:W-:Y:S01]  /*23d0*/  IMAD R2, R40, R2, R5 ;  /* 0x0000000228027224 */ /* 0x000fe200078e0205 */
[----:B------:R-:W-:-:S03]  /*23e0*/  @!P0 SEL R3, R21, R3, !P3 ;  /* 0x0000000315038207 */ /* 0x000fc60005800000 */
[----:B------:R-:W-:Y:S02]  /*23f0*/  IMAD R7, R4, R7, R9 ;  /* 0x0000000704077224 */ /* 0x000fe400078e0209 */
[--C-:B------:R-:W-:Y:S02]  /*2400*/  @!P0 IMAD.IADD R6, R6, 0x1, -R3.reuse ;  /* 0x0000000106068824 */ /* 0x100fe400078e0a03 */
[----:B------:R-:W-:Y:S01]  /*2410*/  @!P0 IMAD R3, R2, R20, R3 ;  /* 0x0000001402038224 */ /* 0x000fe200078e0203 */
[----:B------:R-:W-:Y:S01]  /*2420*/  IADD3 R2, PT, PT, -R21, RZ, RZ ;  /* 0x000000ff15027210 */ /* 0x000fe20007ffe1ff */
[----:B------:R-:W-:Y:S02]  /*2430*/  @!P0 IMAD R5, R40, R6, R21 ;  /* 0x0000000628058224 */ /* 0x000fe400078e0215 */
[----:B------:R-:W-:Y:S02]  /*2440*/  @!P0 IMAD.MOV.U32 R21, RZ, RZ, R3 ;  /* 0x000000ffff158224 */ /* 0x000fe400078e0003 */
[----:B------:R-:W-:-:S02]  /*2450*/  IMAD R2, R17, R2, R10 ;  /* 0x0000000211027224 */ /* 0x000fc400078e020a */
[----:B------:R-:W-:Y:S02]  /*2460*/  IMAD R9, R5, R4, R7 ;  /* 0x0000000405097224 */ /* 0x000fe400078e0207 */
[----:B------:R-:W-:Y:S02]  /*2470*/  IMAD R10, R21, R17, R2 ;  /* 0x00000011150a7224 */ /* 0x000fe400078e0202 */
.L_x_38:
[----:B------:R-:W1:Y:S02]  /*2480*/  LDCU UR8, c[0x0][0xf30] ;  /* 0x0001e600ff0877ac */ /* 0x000e640008000800 */
[----:B-1----:R-:W-:-:S09]  /*2490*/  UISETP.NE.AND UP0, UPT, UR8, 0x1, UPT ;  /* 0x000000010800788c */ /* 0x002fd2000bf05270 */
[----:B------:R-:W-:Y:S05]  /*24a0*/  BRA.U UP0, `(.L_x_39) ;  /* 0x0000000100407547 */ /* 0x000fea000b800000 */
[----:B------:R-:W1:Y:S08]  /*24b0*/  LDC.64 R4, c[0x0][0xf10] ;  /* 0x0003c400ff047b82 */ /* 0x000e700000000a00 */
[----:B------:R-:W2:Y:S08]  /*24c0*/  LDC.64 R2, c[0x0][0xf18] ;  /* 0x0003c600ff027b82 */ /* 0x000eb00000000a00 */
[----:B------:R-:W3:Y:S08]  /*24d0*/  LDC R6, c[0x0][0xf20] ;  /* 0x0003c800ff067b82 */ /* 0x000ef00000000800 */
[----:B------:R-:W4:Y:S01]  /*24e0*/  LDC R7, c[0x0][0xf0c] ;  /* 0x0003c300ff077b82 */ /* 0x000f220000000800 */
[----:B-1----:R-:W-:-:S05]  /*24f0*/  IMAD.HI.U32 R4, R10, R4, RZ ;  /* 0x000000040a047227 */ /* 0x002fca00078e00ff */
[----:B------:R-:W-:Y:S01]  /*2500*/  SHF.R.U32.HI R4, RZ, R5, R4 ;  /* 0x00000005ff047219 */ /* 0x000fe20000011604 */
[----:B--2---:R-:W-:Y:S01]  /*2510*/  IMAD.HI.U32 R3, R9, R3, RZ ;  /* 0x0000000309037227 */ /* 0x004fe200078e00ff */
[----:B------:R-:W-:-:S04]  /*2520*/  ISETP.NE.AND P0, PT, R2, 0x1, PT ;  /* 0x000000010200780c */ /* 0x000fc80003f05270 */
[----:B---3--:R-:W-:-:S04]  /*2530*/  SHF.R.U32.HI R3, RZ, R6, R3 ;  /* 0x00000006ff037219 */ /* 0x008fc80000011603 */
[----:B------:R-:W-:Y:S02]  /*2540*/  SEL R3, R9, R3, !P0 ;  /* 0x0000000309037207 */ /* 0x000fe40004000000 */
[----:B----4-:R-:W-:-:S04]  /*2550*/  ISETP.NE.AND P1, PT, R7, 0x1, PT ;  /* 0x000000010700780c */ /* 0x010fc80003f25270 */
[----:B------:R-:W-:-:S05]  /*2560*/  SEL R4, R10, R4, !P1 ;  /* 0x000000040a047207 */ /* 0x000fca0004800000 */
[----:B------:R-:W-:Y:S02]  /*2570*/  IMAD.IADD R5, R3, 0x1, -R4 ;  /* 0x0000000103057824 */ /* 0x000fe400078e0a04 */
[----:B------:R-:W-:Y:S02]  /*2580*/  IMAD.IADD R3, R4, 0x1, -R3 ;  /* 0x0000000104037824 */ /* 0x000fe400078e0a03 */
[----:B------:R-:W-:Y:S02]  /*2590*/  IMAD R10, R5, R7, R10 ;  /* 0x00000007050a7224 */ /* 0x000fe400078e020a */
[----:B------:R-:W-:-:S07]  /*25a0*/  IMAD R9, R3, R2, R9 ;  /* 0x0000000203097224 */ /* 0x000fce00078e0209 */
.L_x_39:
[----:B------:R-:W-:Y:S01]  /*25b0*/  VIADD R14, R14, 0x1 ;  /* 0x000000010e0e7836 */ /* 0x000fe20000000000 */
[----:B------:R-:W-:Y:S01]  /*25c0*/  PLOP3.LUT P1, PT, PT, PT, PT, 0x80, 0x8 ;  /* 0x000000000008781c */ /* 0x000fe20003f2f070 */
[----:B------:R-:W-:Y:S02]  /*25d0*/  IMAD.IADD R2, R10, 0x1, R87 ;  /* 0x000000010a027824 */ /* 0x000fe400078e0257 */
[----:B------:R-:W-:Y:S01]  /*25e0*/  IMAD.IADD R3, R9, 0x1, R86 ;  /* 0x0000000109037824 */ /* 0x000fe200078e0256 */
[----:B------:R-:W-:Y:S02]  /*25f0*/  ISETP.NE.AND P0, PT, R14, 0x2, PT ;  /* 0x000000020e00780c */ /* 0x000fe40003f05270 */
[----:B------:R-:W-:Y:S02]  /*2600*/  R2UR UR27, R2 ;  /* 0x00000000021b72ca */ /* 0x000fe400000e0000 */
[----:B------:R-:W-:Y:S02]  /*2610*/  SEL R2, RZ, 0x1, P0 ;  /* 0x00000001ff027807 */ /* 0x000fe40000000000 */
[----:B------:R-:W-:-:S02]  /*2620*/  R2UR UR11, R3 ;  /* 0x00000000030b72ca */ /* 0x000fc400000e0000 */
[----:B------:R-:W-:Y:S02]  /*2630*/  LOP3.LUT R13, R13, R2, RZ, 0x3c, !PT ;  /* 0x000000020d0d7212 */ /* 0x000fe400078e3cff */
[----:B------:R-:W-:Y:S01]  /*2640*/  SEL R14, R14, RZ, P0 ;  /* 0x000000ff0e0e7207 */ /* 0x000fe20000000000 */
[----:B------:R-:W-:Y:S10]  /*2650*/  @P2 BRA `(.L_x_40) ;  /* 0xffffffec00fc2947 */ /* 0x000ff4000383ffff */
[----:B------:R-:W-:Y:S01]  /*2660*/  UIADD3 UR4, UPT, UPT, UR4, 0x58, URZ ;  /* 0x0000005804047890 */ /* 0x000fe2000fffe0ff */
[----:B------:R-:W-:-:S03]  /*2670*/  SHF.L.U32 R2, R15, 0x1f, RZ ;  /* 0x0000001f0f027819 */ /* 0x000fc600000006ff */
[----:B------:R-:W-:-:S09]  /*2680*/  ULEA UR5, UR6, UR4, 0x3 ;  /* 0x0000000406057291 */ /* 0x000fd2000f8e18ff */
[----:B------:R-:W1:Y:S02]  /*2690*/  SYNCS.PHASECHK.TRANS64.TRYWAIT P0, [UR5], R2 ;  /* 0x00000002ff0075a7 */ /* 0x000e640008001105 */
[----:B-1----:R-:W-:Y:S05]  /*26a0*/  @!P0 BRA `(.L_x_41) ;  /* 0x0000006c00ac8947 */ /* 0x002fea0003800000 */
.L_x_146:
[----:B------:R-:W-:-:S04]  /*26b0*/  UIADD3 UR6, UPT, UPT, UR6, 0x1, URZ ;  /* 0x0000000106067890 */ /* 0x000fc8000fffe0ff */
[----:B------:R-:W-:-:S04]  /*26c0*/  UISETP.NE.AND UP0, UPT, UR6, 0xb, UPT ;  /* 0x0000000b0600788c */ /* 0x000fc8000bf05270 */
[----:B------:R-:W-:Y:S02]  /*26d0*/  USEL UR7, URZ, 0x1, UP0 ;  /* 0x00000001ff077887 */ /* 0x000fe40008000000 */
[----:B------:R-:W-:-:S04]  /*26e0*/  USEL UR6, UR6, URZ, UP0 ;  /* 0x000000ff06067287 */ /* 0x000fc80008000000 */
[----:B------:R-:W-:Y:S01]  /*26f0*/  ULEA UR5, UR6, UR4, 0x3 ;  /* 0x0000000406057291 */ /* 0x000fe2000f8e18ff */
[----:B-1----:R-:W-:-:S04]  /*2700*/  LOP3.LUT R2, R15, UR7, RZ, 0x3c, !PT ;  /* 0x000000070f027c12 */ /* 0x002fc8000f8e3cff */
[----:B------:R-:W-:-:S04]  /*2710*/  SHF.L.U32 R3, R2, 0x1f, RZ ;  /* 0x0000001f02037819 */ /* 0x000fc800000006ff */
[----:B------:R-:W1:Y:S02]  /*2720*/  SYNCS.PHASECHK.TRANS64.TRYWAIT P0, [UR5], R3 ;  /* 0x00000003ff0075a7 */ /* 0x000e640008001105 */
[----:B-1----:R-:W-:Y:S05]  /*2730*/  @!P0 BRA `(.L_x_42) ;  /* 0x0000006c00a08947 */ /* 0x002fea0003800000 */
.L_x_148:
[----:B------:R-:W-:-:S04]  /*2740*/  UIADD3 UR6, UPT, UPT, UR6, 0x1, URZ ;  /* 0x0000000106067890 */ /* 0x000fc8000fffe0ff */
[----:B------:R-:W-:-:S04]  /*2750*/  UISETP.NE.AND UP0, UPT, UR6, 0xb, UPT ;  /* 0x0000000b0600788c */ /* 0x000fc8000bf05270 */
[----:B------:R-:W-:Y:S02]  /*2760*/  USEL UR7, URZ, 0x1, UP0 ;  /* 0x00000001ff077887 */ /* 0x000fe40008000000 */
[----:B------:R-:W-:-:S04]  /*2770*/  USEL UR6, UR6, URZ, UP0 ;  /* 0x000000ff06067287 */ /* 0x000fc80008000000 */
[----:B------:R-:W-:Y:S01]  /*2780*/  ULEA UR5, UR6, UR4, 0x3 ;  /* 0x0000000406057291 */ /* 0x000fe2000f8e18ff */
[----:B------:R-:W-:-:S04]  /*2790*/  LOP3.LUT R2, R2, UR7, RZ, 0x3c, !PT ;  /* 0x0000000702027c12 */ /* 0x000fc8000f8e3cff */
[----:B-1----:R-:W-:-:S04]  /*27a0*/  SHF.L.U32 R3, R2, 0x1f, RZ ;  /* 0x0000001f02037819 */ /* 0x002fc800000006ff */
[----:B------:R-:W1:Y:S02]  /*27b0*/  SYNCS.PHASECHK.TRANS64.TRYWAIT P0, [UR5], R3 ;  /* 0x00000003ff0075a7 */ /* 0x000e640008001105 */
[----:B-1----:R-:W-:Y:S05]  /*27c0*/  @!P0 BRA `(.L_x_43) ;  /* 0x0000006c00948947 */ /* 0x002fea0003800000 */
.L_x_150:
        /* <DEDUP_REMOVED lines=9> */
.L_x_152:
        /* <DEDUP_REMOVED lines=9> */
.L_x_154:
        /* <DEDUP_REMOVED lines=9> */
.L_x_156:
        /* <DEDUP_REMOVED lines=9> */
.L_x_158:
        /* <DEDUP_REMOVED lines=9> */
.L_x_160:
        /* <DEDUP_REMOVED lines=9> */
.L_x_162:
        /* <DEDUP_REMOVED lines=9> */
.L_x_164:
[----:B------:R-:W-:-:S04]  /*2bc0*/  UIADD3 UR6, UPT, UPT, UR6, 0x1, URZ ;  /* 0x0000000106067890 */ /* 0x000fc8000fffe0ff */
[----:B------:R-:W-:-:S04]  /*2bd0*/  UISETP.NE.AND UP0, UPT, UR6, 0xb, UPT ;  /* 0x0000000b0600788c */ /* 0x000fc8000bf05270 */
[----:B------:R-:W-:Y:S02]  /*2be0*/  USEL UR5, URZ, 0x1, UP0 ;  /* 0x00000001ff057887 */ /* 0x000fe40008000000 */
[----:B------:R-:W-:-:S04]  /*2bf0*/  USEL UR6, UR6, URZ, UP0 ;  /* 0x000000ff06067287 */ /* 0x000fc80008000000 */
[----:B------:R-:W-:Y:S01]  /*2c00*/  ULEA UR6, UR6, UR4, 0x3 ;  /* 0x0000000406067291 */ /* 0x000fe2000f8e18ff */
[----:B------:R-:W-:-:S04]  /*2c10*/  LOP3.LUT R2, R2, UR5, RZ, 0x3c, !PT ;  /* 0x0000000502027c12 */ /* 0x000fc8000f8e3cff */
[----:B------:R-:W-:Y:S01]  /*2c20*/  SHF.L.U32 R2, R2, 0x1f, RZ ;  /* 0x0000001f02027819 */ /* 0x000fe200000006ff */
[----:B-1--4-:R-:W-:-:S07]  /*2c30*/  IMAD.U32 R0, RZ, RZ, UR6 ;  /* 0x00000006ff007e24 */ /* 0x012fce000f8e00ff */
.L_x_51:
[----:B-1----:R1:W2:Y:S02]  /*2c40*/  SYNCS.PHASECHK.TRANS64.TRYWAIT P0, [R0+URZ], R2 ;  /* 0x00000002000075a7 */ /* 0x0022a400080011ff */
[----:B--2---:R-:W-:Y:S05]  /*2c50*/  @!P0 NANOSLEEP.SYNCS 0x989680 ;  /* 0x009896800000895d */ /* 0x004fea0003900000 */
[----:B------:R-:W2:Y:S02]  /*2c60*/  @!P0 SYNCS.PHASECHK.TRANS64 P0, [R0+URZ], R2 ;  /* 0x00000002000085a7 */ /* 0x000ea400080010ff */
[----:B--2---:R-:W-:Y:S05]  /*2c70*/  @P0 EXIT ;  /* 0x000000000000094d */ /* 0x004fea0003800000 */
[----:B------:R-:W-:Y:S05]  /*2c80*/  BRA `(.L_x_51) ;  /* 0xfffffffc00ec7947 */ /* 0x000fea000383ffff */
.L_x_18:
[----:B------:R-:W-:-:S04]  /*2c90*/  UISETP.NE.AND UP1, UPT, UR45, URZ, UPT ;  /* 0x000000ff2d00728c */ /* 0x000fc8000bf25270 */
[----:B------:R-:W-:-:S09]  /*2ca0*/  UISETP.NE.OR UP1, UPT, UR10, 0x1, UP1 ;  /* 0x000000010a00788c */ /* 0x000fd20008f25670 */
[----:B------:R-:W-:Y:S05]  /*2cb0*/  BRA.U UP1, `(.L_x_52) ;  /* 0x0000000501487547 */ /* 0x000fea000b800000 */
[----:B------:R-:W-:Y:S01]  /*2cc0*/  ISETP.NE.AND P2, PT, R2, RZ, PT ;  /* 0x000000ff0200720c */ /* 0x000fe20003f45270 */
[----:B------:R-:W-:Y:S01]  /*2cd0*/  IMAD.MOV.U32 R12, RZ, RZ, 0x1 ;  /* 0x00000001ff0c7424 */ /* 0x000fe200078e00ff */
[----:B------:R-:W-:Y:S02]  /*2ce0*/  CS2R R10, SRZ ;  /* 0x00000000000a7805 */ /* 0x000fe4000001ff00 */
[----:B------:R-:W-:Y:S01]  /*2cf0*/  CS2R R8, SRZ ;  /* 0x0000000000087805 */ /* 0x000fe2000001ff00 */
[----:B------:R-:W-:Y:S01]  /*2d00*/  UMOV UR4, 0x400 ;  /* 0x0000040000047882 */ /* 0x000fe20000000000 */
[----:B------:R-:W-:Y:S01]  /*2d10*/  UMOV UR6, URZ ;  /* 0x000000ff00067c82 */ /* 0x000fe20008000000 */
[----:B------:R-:W-:-:S12]  /*2d20*/  ULEA UR45, UR45, UR4, 0x18 ;  /* 0x000000042d2d7291 */ /* 0x000fd8000f8ec0ff */
.L_x_56:
[----:B------:R-:W-:Y:S02]  /*2d30*/  LEA R0, R8, UR45, 0x3 ;  /* 0x0000002d08007c11 */ /* 0x000fe4000f8e18ff */
[----:B------:R-:W-:-:S03]  /*2d40*/  SHF.L.U32 R4, R9, 0x1f, RZ ;  /* 0x0000001f09047819 */ /* 0x000fc600000006ff */
[----:B------:R-:W-:Y:S01]  /*2d50*/  VIADD R5, R0, 0x150 ;  /* 0x0000015000057836 */ /* 0x000fe20000000000 */
[----:B------:R-:W1:Y:S02]  /*2d60*/  SYNCS.PHASECHK.TRANS64.TRYWAIT P0, [R0+URZ+0x140], R4 ;  /* 0x00014004000075a7 */ /* 0x000e6400080011ff */
[----:B-1----:R-:W-:Y:S05]  /*2d70*/  @!P0 BRA `(.L_x_53) ;  /* 0x0000006800e88947 */ /* 0x002fea0003800000 */
.L_x_165:
[----:B------:R-:W-:Y:S01]  /*2d80*/  ULEA UR5, UR6, UR45, 0x3 ;  /* 0x0000002d06057291 */ /* 0x000fe2000f8e18ff */
[----:B-1----:R-:W-:Y:S01]  /*2d90*/  PRMT R0, RZ, 0x654, R5 ;  /* 0x00000654ff007816 */ /* 0x002fe20000000005 */
[----:B------:R-:W-:Y:S01]  /*2da0*/  @!P2 IMAD.MOV.U32 R4, RZ, RZ, 0x10 ;  /* 0x00000010ff04a424 */ /* 0x000fe200078e00ff */
[----:B------:R-:W-:Y:S01]  /*2db0*/  SHF.L.U32 R5, R12, 0x1f, RZ ;  /* 0x0000001f0c057819 */ /* 0x000fe200000006ff */
[----:B------:R-:W-:Y:S01]  /*2dc0*/  UIADD3 UR4, UPT, UPT, UR5, 0x100, URZ ;  /* 0x0000010005047890 */ /* 0x000fe2000fffe0ff */
[----:B------:R1:W-:Y:S05]  /*2dd0*/  SYNCS.ARRIVE.TRANS64.RED.A1T0 RZ, [R0+URZ], RZ ;  /* 0x000000ff00ff79a7 */ /* 0x0003ea00081004ff */
[----:B------:R-:W-:Y:S01]  /*2de0*/  IMAD.U32 R6, RZ, RZ, UR4 ;  /* 0x00000004ff067e24 */ /* 0x000fe2000f8e00ff */
[----:B------:R-:W2:Y:S04]  /*2df0*/  SYNCS.PHASECHK.TRANS64.TRYWAIT P0, [UR5+0x110], R5 ;  /* 0x00011005ff0075a7 */ /* 0x000ea80008001105 */
[----:B------:R-:W-:Y:S01]  /*2e00*/  PRMT R6, R2, 0x654, R6 ;  /* 0x0000065402067816 */ /* 0x000fe20000000006 */
[----:B-12---:R-:W-:Y:S06]  /*2e10*/  @!P0 BRA `(.L_x_54) ;  /* 0x0000006800d48947 */ /* 0x006fec0003800000 */
.L_x_167:
[----:B------:R-:W-:Y:S01]  /*2e20*/  ULEA UR4, UR6, UR45, 0x4 ;  /* 0x0000002d06047291 */ /* 0x000fe2000f8e20ff */
[----:B------:R-:W-:Y:S01]  /*2e30*/  SEL R3, R6, R3, !P2 ;  /* 0x0000000306037207 */ /* 0x000fe20005000000 */
[----:B------:R-:W-:Y:S01]  /*2e40*/  UIADD3 UR5, UPT, UPT, UR5, 0x100, URZ ;  /* 0x0000010005057890 */ /* 0x000fe2000fffe0ff */
[----:B-1----:R-:W-:Y:S01]  /*2e50*/  LEA R0, R11, UR45, 0x3 ;  /* 0x0000002d0b007c11 */ /* 0x002fe2000f8e18ff */
[----:B------:R-:W-:Y:S01]  /*2e60*/  UIADD3 UR4, UPT, UPT, UR4, 0x170, URZ ;  /* 0x0000017004047890 */ /* 0x000fe2000fffe0ff */
[----:B------:R1:W-:Y:S01]  /*2e70*/  @!P2 SYNCS.ARRIVE.TRANS64.RED RZ, [R3+URZ], R4 ;  /* 0x0000000403ffa9a7 */ /* 0x0003e200080004ff */
[----:B------:R-:W-:Y:S01]  /*2e80*/  UIADD3 UR6, UPT, UPT, UR6, 0x1, URZ ;  /* 0x0000000106067890 */ /* 0x000fe2000fffe0ff */
[----:B------:R-:W-:-:S03]  /*2e90*/  VIADD R8, R8, 0x1 ;  /* 0x0000000108087836 */ /* 0x000fc60000000000 */
[----:B------:R-:W-:Y:S02]  /*2ea0*/  UISETP.NE.AND UP0, UPT, UR6, 0x2, UPT ;  /* 0x000000020600788c */ /* 0x000fe4000bf05270 */
[----:B------:R-:W-:Y:S01]  /*2eb0*/  ISETP.NE.AND P0, PT, R8, 0x2, PT ;  /* 0x000000020800780c */ /* 0x000fe20003f05270 */
[----:B------:R-:W-:Y:S06]  /*2ec0*/  UGETNEXTWORKID.BROADCAST [UR4], [UR5] ;  /* 0x00000000040073ca */ /* 0x000fec0008000100 */
[----:B------:R-:W-:Y:S02]  /*2ed0*/  USEL UR4, URZ, 0x1, UP0 ;  /* 0x00000001ff047887 */ /* 0x000fe40008000000 */
[----:B------:R-:W-:-:S04]  /*2ee0*/  USEL UR6, UR6, URZ, UP0 ;  /* 0x000000ff06067287 */ /* 0x000fc80008000000 */
[----:B------:R-:W-:Y:S02]  /*2ef0*/  LOP3.LUT R12, R12, UR4, RZ, 0x3c, !PT ;  /* 0x000000040c0c7c12 */ /* 0x000fe4000f8e3cff */
[----:B-1----:R-:W-:-:S04]  /*2f00*/  SHF.L.U32 R4, R10, 0x1f, RZ ;  /* 0x0000001f0a047819 */ /* 0x002fc800000006ff */
[----:B------:R-:W1:Y:S02]  /*2f10*/  SYNCS.PHASECHK.TRANS64.TRYWAIT P1, [R0+URZ+0x100], R4 ;  /* 0x00010004000075a7 */ /* 0x000e6400080211ff */
[----:B-1----:R-:W-:Y:S05]  /*2f20*/  @!P1 BRA `(.L_x_55) ;  /* 0x0000006800a89947 */ /* 0x002fea0003800000 */
.L_x_168:
[C---:B-1----:R-:W-:Y:S01]  /*2f30*/  LEA R4, R11.reuse, UR45, 0x4 ;  /* 0x0000002d0b047c11 */ /* 0x042fe2000f8e20ff */
[----:B------:R-:W-:Y:S01]  /*2f40*/  VIADD R0, R0, 0x110 ;  /* 0x0000011000007836 */ /* 0x000fe20000000000 */
[----:B------:R-:W-:Y:S01]  /*2f50*/  SEL R8, R8, RZ, P0 ;  /* 0x000000ff08087207 */ /* 0x000fe20000000000 */
[----:B------:R-:W-:-:S03]  /*2f60*/  VIADD R11, R11, 0x1 ;  /* 0x000000010b0b7836 */ /* 0x000fc60000000000 */
[----:B------:R-:W1:Y:S01]  /*2f70*/  LDS.128 R4, [R4+0x170] ;  /* 0x0001700004047984 */ /* 0x000e620000000c00 */
[----:B------:R-:W-:Y:S02]  /*2f80*/  PRMT R0, RZ, 0x654, R0 ;  /* 0x00000654ff007816 */ /* 0x000fe40000000000 */
[C---:B------:R-:W-:Y:S01]  /*2f90*/  ISETP.NE.AND P1, PT, R11.reuse, 0x2, PT ;  /* 0x000000020b00780c */ /* 0x040fe20003f25270 */
[----:B------:R-:W-:Y:S01]  /*2fa0*/  @!PT LDS RZ, [RZ] ;  /* 0x00000000fffff984 */ /* 0x000fe20000000800 */
[----:B------:R-:W-:Y:S01]  /*2fb0*/  @!PT LDS RZ, [RZ] ;  /* 0x00000000fffff984 */ /* 0x000fe20000000800 */
[----:B------:R-:W-:Y:S01]  /*2fc0*/  @!PT LDS RZ, [RZ] ;  /* 0x00000000fffff984 */ /* 0x000fe20000000800 */
[----:B------:R-:W-:Y:S01]  /*2fd0*/  @!PT LDS RZ, [RZ] ;  /* 0x00000000fffff984 */ /* 0x000fe20000000800 */
[----:B------:R2:W-:Y:S06]  /*2fe0*/  MEMBAR.ALL.CTA ;  /* 0x0000000000007992 */ /* 0x0005ec0000008000 */
[----:B--2---:R-:W2:Y:S01]  /*2ff0*/  FENCE.VIEW.ASYNC.S ;  /* 0x00000000000073c6 */ /* 0x004ea20000000000 */
[----:B------:R-:W-:Y:S01]  /*3000*/  SEL R11, R11, RZ, P1 ;  /* 0x000000ff0b0b7207 */ /* 0x000fe20000800000 */
[----:B--2---:R2:W-:Y:S01]  /*3010*/  SYNCS.ARRIVE.TRANS64.RED.A1T0 RZ, [R0+URZ], RZ ;  /* 0x000000ff00ff79a7 */ /* 0x0045e200081004ff */
[----:B-1----:R-:W-:-:S02]  /*3020*/  LOP3.LUT P3, RZ, R6, 0x1, RZ, 0xc0, !PT ;  /* 0x0000000106ff7812 */ /* 0x002fc4000786c0ff */
[----:B------:R-:W-:-:S04]  /*3030*/  SEL R4, RZ, 0x1, P1 ;  /* 0x00000001ff047807 */ /* 0x000fc80000800000 */
[----:B------:R-:W-:Y:S02]  /*3040*/  LOP3.LUT R10, R10, R4, RZ, 0x3c, !PT ;  /* 0x000000040a0a7212 */ /* 0x000fe400078e3cff */
[----:B--2---:R-:W-:-:S04]  /*3050*/  SEL R0, RZ, 0x1, P0 ;  /* 0x00000001ff007807 */ /* 0x004fc80000000000 */
[----:B------:R-:W-:Y:S01]  /*3060*/  LOP3.LUT R9, R9, R0, RZ, 0x3c, !PT ;  /* 0x0000000009097212 */ /* 0x000fe200078e3cff */
[----:B------:R-:W-:Y:S06]  /*3070*/  @P3 BRA `(.L_x_56) ;  /* 0xfffffffc002c3947 */ /* 0x000fec000383ffff */
[----:B------:R-:W-:Y:S01]  /*3080*/  ULEA UR5, UR6, UR45, 0x3 ;  /* 0x0000002d06057291 */ /* 0x000fe2000f8e18ff */
[----:B------:R-:W-:-:S08]  /*3090*/  SHF.L.U32 R2, R12, 0x1f, RZ ;  /* 0x0000001f0c027819 */ /* 0x000fd000000006ff */
[----:B------:R-:W1:Y:S02]  /*30a0*/  SYNCS.PHASECHK.TRANS64 P0, [UR5+0x110], R2 ;  /* 0x00011002ff0075a7 */ /* 0x000e640008001005 */
[----:B-1----:R-:W-:Y:S05]  /*30b0*/  @P0 BRA `(.L_x_57) ;  /* 0x0000000000080947 */ /* 0x002fea0003800000 */
[----:B------:R-:W1:Y:S02]  /*30c0*/  SYNCS.PHASECHK.TRANS64.TRYWAIT P0, [UR5+0x110], R2 ;  /* 0x00011002ff0075a7 */ /* 0x000e640008001105 */
[----:B-1----:R-:W-:Y:S05]  /*30d0*/  @!P0 BRA `(.L_x_58) ;  /* 0x0000006800508947 */ /* 0x002fea0003800000 */
.L_x_57:
[----:B------:R-:W-:-:S04]  /*30e0*/  UIADD3 UR4, UPT, UPT, UR6, 0x1, URZ ;  /* 0x0000000106047890 */ /* 0x000fc8000fffe0ff */
[----:B------:R-:W-:-:S04]  /*30f0*/  UISETP.NE.AND UP0, UPT, UR4, 0x2, UPT ;  /* 0x000000020400788c */ /* 0x000fc8000bf05270 */
[----:B------:R-:W-:Y:S02]  /*3100*/  USEL UR7, URZ, 0x1, UP0 ;  /* 0x00000001ff077887 */ /* 0x000fe40008000000 */
[----:B------:R-:W-:-:S04]  /*3110*/  USEL UR4, UR4, URZ, UP0 ;  /* 0x000000ff04047287 */ /* 0x000fc80008000000 */
[----:B------:R-:W-:Y:S01]  /*3120*/  ULEA UR4, UR4, UR45, 0x3 ;  /* 0x0000002d04047291 */ /* 0x000fe2000f8e18ff */
[----:B-1----:R-:W-:-:S04]  /*3130*/  LOP3.LUT R2, R12, UR7, RZ, 0x3c, !PT ;  /* 0x000000070c027c12 */ /* 0x002fc8000f8e3cff */
[----:B------:R-:W-:-:S04]  /*3140*/  SHF.L.U32 R0, R2, 0x1f, RZ ;  /* 0x0000001f02007819 */ /* 0x000fc800000006ff */
[----:B------:R-:W1:Y:S02]  /*3150*/  SYNCS.PHASECHK.TRANS64 P0, [UR4+0x110], R0 ;  /* 0x00011000ff0075a7 */ /* 0x000e640008001004 */
[----:B-1----:R-:W-:Y:S05]  /*3160*/  @P0 EXIT ;  /* 0x000000000000094d */ /* 0x002fea0003800000 */
[----:B------:R-:W-:Y:S02]  /*3170*/  SHF.L.U32 R2, R2, 0x1f, RZ ;  /* 0x0000001f02027819 */ /* 0x000fe400000006ff */
[----:B------:R-:W-:-:S07]  /*3180*/  MOV R0, UR4 ;  /* 0x0000000400007c02 */ /* 0x000fce0008000f00 */
.L_x_59:
[----:B-1----:R1:W2:Y:S02]  /*3190*/  SYNCS.PHASECHK.TRANS64.TRYWAIT P0, [R0+URZ+0x110], R2 ;  /* 0x00011002000075a7 */ /* 0x0022a400080011ff */
[----:B--2---:R-:W-:Y:S05]  /*31a0*/  @!P0 NANOSLEEP.SYNCS 0x989680 ;  /* 0x009896800000895d */ /* 0x004fea0003900000 */
[----:B------:R-:W2:Y:S02]  /*31b0*/  @!P0 SYNCS.PHASECHK.TRANS64 P0, [R0+URZ+0x110], R2 ;  /* 0x00011002000085a7 */ /* 0x000ea400080010ff */
[----:B--2---:R-:W-:Y:S05]  /*31c0*/  @P0 EXIT ;  /* 0x000000000000094d */ /* 0x004fea0003800000 */
[----:B------:R-:W-:Y:S05]  /*31d0*/  BRA `(.L_x_59) ;  /* 0xfffffffc00ec7947 */ /* 0x000fea000383ffff */
.L_x_52:
[----:B------:R-:W-:-:S09]  /*31e0*/  UISETP.NE.AND UP1, UPT, UR10, URZ, UPT ;  /* 0x000000ff0a00728c */ /* 0x000fd2000bf25270 */
[----:B------:R-:W-:Y:S05]  /*31f0*/  BRA.U UP1, `(.L_x_60) ;  /* 0x0000000d01b07547 */ /* 0x000fea000b800000 */
[----:B------:R-:W-:Y:S01]  /*3200*/  UMOV UR4, 0x40 ;  /* 0x0000004000047882 */ /* 0x000fe20000000000 */
[----:B------:R-:W-:Y:S01]  /*3210*/  NOP ;  /* 0x0000000000007918 */ /* 0x000fe20000000000 */
[----:B------:R-:W-:Y:S01]  /*3220*/  ULEA UR4, UR45, UR4, 0x18 ;  /* 0x000000042d047291 */ /* 0x000fe2000f8ec0ff */
[----:B------:R-:W-:Y:S02]  /*3230*/  UMOV UR5, 0x400 ;  /* 0x0000040000057882 */ /* 0x000fe40000000000 */
[----:B------:R-:W-:-:S06]  /*3240*/  ULEA UR45, UR45, UR5, 0x18 ;  /* 0x000000052d2d7291 */ /* 0x000fcc000f8ec0ff */
[----:B------:R-:W1:Y:S02]  /*3250*/  LDS.U8 R0, [UR4+0x1c] ;  /* 0x00001c04ff007984 */ /* 0x000e640008000000 */
[----:B-1----:R-:W-:-:S13]  /*3260*/  ISETP.NE.AND P0, PT, R0, RZ, PT ;  /* 0x000000ff0000720c */ /* 0x002fda0003f05270 */
[----:B------:R-:W-:Y:S05]  /*3270*/  @P0 BRA `(.L_x_61) ;  /* 0x0000000000580947 */ /* 0x000fea0003800000 */
[----:B------:R-:W-:-:S13]  /*3280*/  ELECT P0, URZ, PT ;  /* 0x0000000000ff782f */ /* 0x000fda0003800000 */
[----:B------:R-:W-:Y:S05]  /*3290*/  @!P0 BRA `(.L_x_62) ;  /* 0x0000000000608947 */ /* 0x000fea0003800000 */
[----:B------:R-:W-:Y:S01]  /*32a0*/  UMOV UR5, 0x10 ;  /* 0x0000001000057882 */ /* 0x000fe20000000000 */
[----:B------:R-:W-:Y:S01]  /*32b0*/  HFMA2 R0, -RZ, RZ, 0, 5.9604644775390625e-08 ;  /* 0x00000001ff007431 */ /* 0x000fe200000001ff */
[----:B------:R-:W-:-:S03]  /*32c0*/  MOV R2, 0xffff ;  /* 0x0000ffff00027802 */ /* 0x000fc60000000f00 */
[----:B------:R-:W-:Y:S04]  /*32d0*/  DEPBAR.LE SB1, 0x36 ;  /* 0x00009d800000791a */ /* 0x000fe80000000000 */
[----:B------:R-:W1:Y:S02]  /*32e0*/  UTCATOMSWS.FIND_AND_SET.ALIGN UP0, UR5, UR5 ;  /* 0x00000005000575e3 */ /* 0x000e640008000800 */
[----:B-1----:R-:W-:Y:S01]  /*32f0*/  MOV R3, UR5 ;  /* 0x0000000500037c02 */ /* 0x002fe20008000f00 */
[----:B------:R-:W-:Y:S06]  /*3300*/  BRA.U UP0, `(.L_x_63) ;  /* 0x0000000100187547 */ /* 0x000fec000b800000 */
.L_x_64:
[----:B------:R-:W-:Y:S05]  /*3310*/  NANOSLEEP 0x64 ;  /* 0x000000640000795d */ /* 0x000fea0003800000 */
[----:B------:R-:W-:-:S05]  /*3320*/  UMOV UR5, 0x10 ;  /* 0x0000001000057882 */ /* 0x000fca0000000000 */
[----:B------:R-:W-:Y:S04]  /*3330*/  DEPBAR.LE SB1, 0x36 ;  /* 0x00009d800000791a */ /* 0x000fe80000000000 */
[----:B------:R-:W1:Y:S02]  /*3340*/  UTCATOMSWS.FIND_AND_SET.ALIGN UP0, UR5, UR5 ;  /* 0x00000005000575e3 */ /* 0x000e640008000800 */
[----:B-1----:R-:W-:Y:S01]  /*3350*/  MOV R3, UR5 ;  /* 0x0000000500037c02 */ /* 0x002fe20008000f00 */
[----:B------:R-:W-:Y:S05]  /*3360*/  BRA.U !UP0, `(.L_x_64) ;  /* 0xfffffffd08e87547 */ /* 0x000fea000b83ffff */
.L_x_63:
[-C--:B------:R-:W-:Y:S02]  /*3370*/  SHF.L.U32 R2, R2, R3.reuse, RZ ;  /* 0x0000000302027219 */ /* 0x080fe400000006ff */
[----:B------:R-:W-:Y:S01]  /*3380*/  SHF.L.U32 R0, R0, R3, RZ ;  /* 0x0000000300007219 */ /* 0x000fe200000006ff */
[----:B------:R-:W-:Y:S02]  /*3390*/  IMAD.SHL.U32 R3, R3, 0x20, RZ ;  /* 0x0000002003037824 */ /* 0x000fe400078e00ff */
[----:B------:R1:W-:Y:S04]  /*33a0*/  ATOMS.OR RZ, [UR4+0x14], R2 ;  /* 0x00001402ffff798c */ /* 0x0003e8000b000004 */
[----:B------:R1:W-:Y:S04]  /*33b0*/  ATOMS.OR RZ, [UR4+0x18], R0 ;  /* 0x00001800ffff798c */ /* 0x0003e8000b000004 */
[----:B------:R1:W-:Y:S01]  /*33c0*/  STS [UR45+0x190], R3 ;  /* 0x00019003ff007988 */ /* 0x0003e2000800082d */
[----:B------:R-:W-:Y:S05]  /*33d0*/  BRA `(.L_x_62) ;  /* 0x0000000000107947 */ /* 0x000fea0003800000 */
.L_x_61:
[----:B------:R-:W-:Y:S02]  /*33e0*/  MOV R0, 0xffffffff ;  /* 0xffffffff00007802 */ /* 0x000fe40000000f00 */
[----:B------:R-:W-:-:S03]  /*33f0*/  MOV R2, 0x3420 ;  /* 0x0000342000027802 */ /* 0x000fc60000000f00 */
[----:B------:R1:W-:Y:S04]  /*3400*/  STS [UR45+0x190], R0 ;  /* 0x00019000ff007988 */ /* 0x0003e8000800082d */
[----:B-1-3-5:R-:W-:Y:S05]  /*3410*/  CALL.REL.NOINC `($__internal_1_$__cuda_sm10x_tcgen05_guardrail_trap_phase_invalid_during_alloc) ;  /* 0x0000006c00687944 */ /* 0x02afea0003c00000 */
.L_x_62:
[----:B------:R-:W-:Y:S05]  /*3420*/  WARPSYNC.ALL ;  /* 0x0000000000007948 */ /* 0x000fea0003800000 */
[----:B------:R-:W2:Y:S01]  /*3430*/  S2UR UR9, SR_CgaCtaId ;  /* 0x00000000000979c3 */ /* 0x000ea20000008800 */
[----:B------:R-:W-:Y:S01]  /*3440*/  UMOV UR4, 0x400 ;  /* 0x0000040000047882 */ /* 0x000fe20000000000 */
[----:B------:R-:W-:-:S06]  /*3450*/  NOP ;  /* 0x0000000000007918 */ /* 0x000fcc0000000000 */
[----:B------:R-:W-:Y:S06]  /*3460*/  BAR.ARV 0x6, 0xa0 ;  /* 0x0182800000007b1d */ /* 0x000fec0000002000 */
[----:B------:R-:W4:Y:S01]  /*3470*/  LDCU UR10, c[0x0][0x38c] ;  /* 0x00007180ff0a77ac */ /* 0x000f220008000800 */
[----:B------:R-:W-:Y:S01]  /*3480*/  IMAD.MOV.U32 R11, RZ, RZ, 0x1 ;  /* 0x00000001ff0b7424 */ /* 0x000fe200078e00ff */
[----:B------:R-:W-:Y:S01]  /*3490*/  CS2R R8, SRZ ;  /* 0x0000000000087805 */ /* 0x000fe2000001ff00 */
[----:B------:R-:W-:Y:S01]  /*34a0*/  IMAD.MOV.U32 R10, RZ, RZ, RZ ;  /* 0x000000ffff0a7224 */ /* 0x000fe200078e00ff */
[----:B------:R-:W-:Y:S01]  /*34b0*/  UMOV UR23, URZ ;  /* 0x000000ff00177c82 */ /* 0x000fe20008000000 */
[----:B------:R-:W-:Y:S01]  /*34c0*/  UMOV UR22, URZ ;  /* 0x000000ff00167c82 */ /* 0x000fe20008000000 */
[----:B--2---:R-:W-:Y:S01]  /*34d0*/  ULEA UR9, UR9, UR4, 0x18 ;  /* 0x0000000409097291 */ /* 0x004fe2000f8ec0ff */
[----:B------:R-:W2:Y:S03]  /*34e0*/  LDCU UR4, c[0x0][0x38c] ;  /* 0x00007180ff0477ac */ /* 0x000ea60008000800 */
[----:B------:R-:W-:-:S02]  /*34f0*/  UIADD3 UR14, UPT, UPT, UR9, 0x8400, URZ ;  /* 0x00008400090e7890 */ /* 0x000fc4000fffe0ff */
[----:B------:R-:W-:-:S03]  /*3500*/  UIADD3 UR15, UPT, UPT, UR9, 0x1e400, URZ ;  /* 0x0001e400090f7890 */ /* 0x000fc6000fffe0ff */
[----:B-1----:R-:W1:Y:S01]  /*3510*/  LDS R0, [UR9+0x190] ;  /* 0x00019009ff007984 */ /* 0x002e620008000800 */
[----:B------:R-:W-:Y:S02]  /*3520*/  UIADD3 UR16, UPT, UPT, UR9, 0x34400, URZ ;  /* 0x0003440009107890 */ /* 0x000fe4000fffe0ff */
[----:B------:R-:W-:Y:S02]  /*3530*/  UIADD3 UR17, UPT, UPT, UR9, 0x35a00, URZ ;  /* 0x00035a0009117890 */ /* 0x000fe4000fffe0ff */
[----:B------:R-:W-:Y:S02]  /*3540*/  USHF.R.U32.HI UR14, URZ, 0x4, UR14 ;  /* 0x00000004ff0e7899 */ /* 0x000fe4000801160e */
[----:B------:R-:W-:Y:S02]  /*3550*/  USHF.R.U32.HI UR15, URZ, 0x4, UR15 ;  /* 0x00000004ff0f7899 */ /* 0x000fe4000801160f */
[----:B------:R-:W-:Y:S02]  /*3560*/  USHF.R.U32.HI UR16, URZ, 0x4, UR16 ;  /* 0x00000004ff107899 */ /* 0x000fe40008011610 */
[----:B--2---:R-:W-:-:S02]  /*3570*/  UIADD3 UR4, UPT, UPT, UR4, 0x7f, URZ ;  /* 0x0000007f04047890 */ /* 0x004fc4000fffe0ff */
[----:B------:R-:W-:Y:S02]  /*3580*/  USHF.R.U32.HI UR17, URZ, 0x4, UR17 ;  /* 0x00000004ff117899 */ /* 0x000fe40008011611 */
[----:B------:R-:W-:Y:S02]  /*3590*/  USHF.R.S32.HI UR8, URZ, 0x1f, UR4 ;  /* 0x0000001fff087899 */ /* 0x000fe40008011404 */
[----:B------:R-:W-:Y:S02]  /*35a0*/  ULOP3.LUT UR14, UR14, 0x3fff, URZ, 0xc0, !UPT ;  /* 0x00003fff0e0e7892 */ /* 0x000fe4000f8ec0ff */
[----:B------:R-:W-:Y:S02]  /*35b0*/  ULEA.HI UR8, UR8, UR4, URZ, 0x7 ;  /* 0x0000000408087291 */ /* 0x000fe4000f8f38ff */
[----:B------:R-:W-:Y:S02]  /*35c0*/  ULOP3.LUT UR15, UR15, 0x3fff, URZ, 0xc0, !UPT ;  /* 0x00003fff0f0f7892 */ /* 0x000fe4000f8ec0ff */
[----:B------:R-:W-:-:S02]  /*35d0*/  USHF.R.S32.HI UR8, URZ, 0x7, UR8 ;  /* 0x00000007ff087899 */ /* 0x000fc40008011408 */
[----:B------:R-:W-:Y:S02]  /*35e0*/  ULOP3.LUT UR16, UR16, 0x3fff, URZ, 0xc0, !UPT ;  /* 0x00003fff10107892 */ /* 0x000fe4000f8ec0ff */
[----:B------:R-:W-:Y:S02]  /*35f0*/  UISETP.LT.AND UP0, UPT, UR8, 0x1, UPT ;  /* 0x000000010800788c */ /* 0x000fe4000bf01270 */
[----:B------:R-:W-:Y:S02]  /*3600*/  ULOP3.LUT UR17, UR17, 0x3fff, URZ, 0xc0, !UPT ;  /* 0x00003fff11117892 */ /* 0x000fe4000f8ec0ff */
[----:B------:R-:W-:Y:S02]  /*3610*/  USEL UR13, UR8, 0x1, !UP0 ;  /* 0x00000001080d7887 */ /* 0x000fe4000c000000 */
[----:B------:R-:W-:Y:S02]  /*3620*/  ULOP3.LUT UR14, UR14, 0x10000, URZ, 0xfc, !UPT ;  /* 0x000100000e0e7892 */ /* 0x000fe4000f8efcff */
[----:B------:R-:W-:-:S02]  /*3630*/  ULOP3.LUT UR15, UR15, 0x10000, URZ, 0xfc, !UPT ;  /* 0x000100000f0f7892 */ /* 0x000fc4000f8efcff */
[----:B------:R-:W-:Y:S02]  /*3640*/  ULOP3.LUT UR16, UR16, 0x10000, URZ, 0xfc, !UPT ;  /* 0x0001000010107892 */ /* 0x000fe4000f8efcff */
[----:B------:R-:W-:Y:S01]  /*3650*/  ULOP3.LUT UR17, UR17, 0x10000, URZ, 0xfc, !UPT ;  /* 0x0001000011117892 */ /* 0x000fe2000f8efcff */
[----:B-1----:R-:W-:Y:S01]  /*3660*/  R2UR UR24, R0 ;  /* 0x00000000001872ca */ /* 0x002fe200000e0000 */
[----:B------:R-:W-:Y:S02]  /*3670*/  UIADD3 UR13, UPT, UPT, -UR13, URZ, URZ ;  /* 0x000000ff0d0d7290 */ /* 0x000fe4000fffe1ff */
[----:B----4-:R-:W-:-:S10]  /*3680*/  UISETP.GE.AND UP3, UPT, UR10, 0x1, UPT ;  /* 0x000000010a00788c */ /* 0x010fd4000bf66270 */
[----:B------:R-:W-:Y:S02]  /*3690*/  UIADD3 UR7, UPT, UPT, UR24, 0x104, URZ ;  /* 0x0000010418077890 */ /* 0x000fe4000fffe0ff */
[----:B------:R-:W-:Y:S02]  /*36a0*/  UIADD3 UR5, UPT, UPT, UR24, -0x7ffffefc, URZ ;  /* 0x8000010418057890 */ /* 0x000fe4000fffe0ff */
[----:B------:R-:W-:Y:S02]  /*36b0*/  UIADD3 UR6, UPT, UPT, UR24, 0x100, URZ ;  /* 0x0000010018067890 */ /* 0x000fe4000fffe0ff */
[----:B------:R-:W-:Y:S02]  /*36c0*/  UIADD3 UR4, UPT, UPT, UR24, -0x7fffff00, URZ ;  /* 0x8000010018047890 */ /* 0x000fe4000fffe0ff */
[----:B------:R-:W-:Y:S02]  /*36d0*/  USHF.R.U32.HI UR28, URZ, 0x1a, UR7 ;  /* 0x0000001aff1c7899 */ /* 0x000fe40008011607 */
[----:B------:R-:W-:-:S02]  /*36e0*/  USHF.R.U32.HI UR26, URZ, 0x1a, UR5 ;  /* 0x0000001aff1a7899 */ /* 0x000fc40008011605 */
[----:B------:R-:W-:Y:S02]  /*36f0*/  USHF.R.U32.HI UR29, URZ, 0x11, UR6 ;  /* 0x00000011ff1d7899 */ /* 0x000fe40008011606 */
[----:B------:R-:W-:Y:S02]  /*3700*/  USHF.R.U32.HI UR27, URZ, 0x11, UR4 ;  /* 0x00000011ff1b7899 */ /* 0x000fe40008011604 */
[----:B------:R-:W-:Y:S02]  /*3710*/  ULOP3.LUT UR28, UR28, 0x30, URZ, 0xc0, !UPT ;  /* 0x000000301c1c7892 */ /* 0x000fe4000f8ec0ff */
[----:B------:R-:W-:Y:S02]  /*3720*/  ULOP3.LUT UR26, UR26, 0x30, URZ, 0xc0, !UPT ;  /* 0x000000301a1a7892 */ /* 0x000fe4000f8ec0ff */
[----:B------:R-:W-:Y:S02]  /*3730*/  ULOP3.LUT UR29, UR29, 0x6000, URZ, 0xc0, !UPT ;  /* 0x000060001d1d7892 */ /* 0x000fe4000f8ec0ff */
[----:B------:R-:W-:-:S02]  /*3740*/  ULOP3.LUT UR27, UR27, 0x6000, URZ, 0xc0, !UPT ;  /* 0x000060001b1b7892 */ /* 0x000fc4000f8ec0ff */
[----:B------:R-:W-:Y:S02]  /*3750*/  ULOP3.LUT UR28, UR28, 0x480, URZ, 0xfc, !UPT ;  /* 0x000004801c1c7892 */ /* 0x000fe4000f8efcff */
[----:B------:R-:W-:Y:S02]  /*3760*/  ULOP3.LUT UR26, UR26, 0x480, URZ, 0xfc, !UPT ;  /* 0x000004801a1a7892 */ /* 0x000fe4000f8efcff */
[----:B------:R-:W-:Y:S02]  /*3770*/  ULOP3.LUT UR29, UR29, 0x8a0, URZ, 0xfc, !UPT ;  /* 0x000008a01d1d7892 */ /* 0x000fe4000f8efcff */
[----:B------:R-:W-:Y:S02]  /*3780*/  ULOP3.LUT UR27, UR27, 0x8a0, URZ, 0xfc, !UPT ;  /* 0x000008a01b1b7892 */ /* 0x000fe4000f8efcff */
[----:B------:R-:W-:Y:S02]  /*3790*/  UPRMT UR29, UR28, 0x5410, UR29 ;  /* 0x000054101c1d7896 */ /* 0x000fe4000800001d */
[----:B------:R-:W-:Y:S01]  /*37a0*/  UPRMT UR27, UR26, 0x5410, UR27 ;  /* 0x000054101a1b7896 */ /* 0x000fe2000800001b */
[----:B------:R-:W-:-:S02]  /*37b0*/  UMOV UR28, URZ ;  /* 0x000000ff001c7c82 */ /* 0x000fc40008000000 */
[----:B------:R-:W-:-:S09]  /*37c0*/  UMOV UR26, URZ ;  /* 0x000000ff001a7c82 */ /* 0x000fd20008000000 */
.L_x_71:
[----:B------:R-:W-:Y:S02]  /*37d0*/  LEA R0, R10, UR9, 0x3 ;  /* 0x000000090a007c11 */ /* 0x000fe4000f8e18ff */
[----:B------:R-:W-:Y:S02]  /*37e0*/  SHF.L.U32 R2, R9, 0x1f, RZ ;  /* 0x0000001f09027819 */ /* 0x000fe400000006ff */
[----:B------:R-:W-:Y:S01]  /*37f0*/  PLOP3.LUT P0, PT, PT, PT, UP3, 0x80, 0x8 ;  /* 0x000000000008781c */ /* 0x000fe20003f0f038 */
[----:B------:R-:W-:Y:S01]  /*3800*/  VIADD R3, R0, 0x110 ;  /* 0x0000011000037836 */ /* 0x000fe20000000000 */
[----:B-1----:R-:W1:Y:S02]  /*3810*/  SYNCS.PHASECHK.TRANS64.TRYWAIT P1, [R0+URZ+0x100], R2 ;  /* 0x00010002000075a7 */ /* 0x002e6400080211ff */
[----:B-1--4-:R-:W-:Y:S09]  /*3820*/  @!P1 BRA `(.L_x_65) ;  /* 0x0000006000949947 */ /* 0x012ff20003800000 */
.L_x_170:
[----:B------:R-:W-:Y:S01]  /*3830*/  LEA R4, R10, UR9, 0x4 ;  /* 0x000000090a047c11 */ /* 0x000fe2000f8e20ff */
[----:B------:R-:W-:Y:S01]  /*3840*/  @UP3 ULEA UR10, UR22, UR9, 0x3 ;  /* 0x00000009160a3291 */ /* 0x000fe2000f8e18ff */
[----:B------:R-:W-:Y:S01]  /*3850*/  PLOP3.LUT P2, PT, PT, PT, PT, 0x80, 0x8 ;  /* 0x000000000008781c */ /* 0x000fe20003f4f070 */
[----:B------:R-:W-:Y:S01]  /*3860*/  ULEA UR11, UR23, UR9, 0x3 ;  /* 0x00000009170b7291 */ /* 0x000fe2000f8e18ff */
[----:B------:R-:W-:Y:S01]  /*3870*/  PRMT R3, RZ, 0x654, R3 ;  /* 0x00000654ff037816 */ /* 0x000fe20000000003 */
[----:B------:R-:W-:Y:S01]  /*3880*/  ULEA UR12, UR23, UR24, 0x7 ;  /* 0x00000018170c7291 */ /* 0x000fe2000f8e38ff */
[----:B------:R-:W2:Y:S01]  /*3890*/  LDS.128 R4, [R4+0x170] ;  /* 0x0001700004047984 */ /* 0x000ea20000000c00 */
[----:B-1----:R-:W-:Y:S02]  /*38a0*/  @P0 SHF.L.U32 R2, R8, 0x1f, RZ ;  /* 0x0000001f08020819 */ /* 0x002fe400000006ff */
[----:B------:R-:W-:Y:S01]  /*38b0*/  SHF.L.U32 R0, R11, 0x1f, RZ ;  /* 0x0000001f0b007819 */ /* 0x000fe200000006ff */
[----:B------:R-:W-:Y:S01]  /*38c0*/  @!PT LDS RZ, [RZ] ;  /* 0x00000000fffff984 */ /* 0x000fe20000000800 */
[----:B------:R-:W-:Y:S01]  /*38d0*/  @!PT LDS RZ, [RZ] ;  /* 0x00000000fffff984 */ /* 0x000fe20000000800 */
[----:B------:R-:W-:Y:S01]  /*38e0*/  @!PT LDS RZ, [RZ] ;  /* 0x00000000fffff984 */ /* 0x000fe20000000800 */
[----:B------:R-:W-:Y:S01]  /*38f0*/  @!PT LDS RZ, [RZ] ;  /* 0x00000000fffff984 */ /* 0x000fe20000000800 */
[----:B------:R1:W-:Y:S06]  /*3900*/  MEMBAR.ALL.CTA ;  /* 0x0000000000007992 */ /* 0x0003ec0000008000 */
[----:B-1----:R-:W1:Y:S02]  /*3910*/  FENCE.VIEW.ASYNC.S ;  /* 0x00000000000073c6 */ /* 0x002e640000000000 */
[----:B-1----:R1:W-:Y:S01]  /*3920*/  SYNCS.ARRIVE.TRANS64.RED.A1T0 RZ, [R3+URZ], RZ ;  /* 0x000000ff03ff79a7 */ /* 0x0023e200081004ff */
[----:B------:R1:W4:Y:S01]  /*3930*/  @P0 SYNCS.PHASECHK.TRANS64.TRYWAIT P2, [UR10], R2 ;  /* 0x00000002ff0005a7 */ /* 0x000322000804110a */
[----:B--2---:R-:W-:Y:S01]  /*3940*/  LOP3.LUT P1, RZ, R6, 0x1, RZ, 0xc0, !PT ;  /* 0x0000000106ff7812 */ /* 0x004fe2000782c0ff */
[----:B------:R-:W2:Y:S02]  /*3950*/  SYNCS.PHASECHK.TRANS64.TRYWAIT P0, [UR11+0x130], R0 ;  /* 0x00013000ff0075a7 */ /* 0x000ea4000800110b */
[----:B-12-4-:R-:W-:Y:S10]  /*3960*/  @!P0 BRA `(.L_x_66) ;  /* 0x0000006000588947 */ /* 0x016ff40003800000 */
.L_x_172:
[----:B------:R-:W-:Y:S01]  /*3970*/  IADD3 R10, PT, PT, R10, 0x1, RZ ;  /* 0x000000010a0a7810 */ /* 0x000fe20007ffe0ff */
[----:B------:R-:W-:Y:S06]  /*3980*/  BRA.U !UP3, `(.L_x_67) ;  /* 0x000000010bb47547 */ /* 0x000fec000b800000 */
[----:B------:R-:W-:Y:S01]  /*3990*/  UMOV UR21, URZ ;  /* 0x000000ff00157c82 */ /* 0x000fe20008000000 */
[----:B------:R-:W-:Y:S01]  /*39a0*/  UMOV UR20, UR13 ;  /* 0x0000000d00147c82 */ /* 0x000fe20008000000 */
[----:B------:R-:W-:Y:S01]  /*39b0*/  UMOV UR19, UR8 ;  /* 0x0000000800137c82 */ /* 0x000fe20008000000 */
[----:B------:R-:W-:-:S05]  /*39c0*/  UMOV UR18, UR22 ;  /* 0x0000001600127c82 */ /* 0x000fca0008000000 */
.L_x_70:
[----:B------:R-:W-:Y:S02]  /*39d0*/  UIADD3 UR20, UPT, UPT, UR20, 0x1, URZ ;  /* 0x0000000114147890 */ /* 0x000fe4000fffe0ff */
[----:B--2---:R-:W-:Y:S02]  /*39e0*/  ULEA UR10, UR18, UR9, 0x3 ;  /* 0x00000009120a7291 */ /* 0x004fe4000f8e18ff */
[----:B------:R-:W-:Y:S01]  /*39f0*/  UISETP.NE.AND UP0, UPT, UR20, URZ, UPT ;  /* 0x000000ff1400728c */ /* 0x000fe2000bf05270 */
[----:B----4-:R-:W-:Y:S10]  /*3a00*/  @P2 BRA `(.L_x_68) ;  /* 0x00000000000c2947 */ /* 0x010ff40003800000 */
[----:B-1----:R-:W-:Y:S04]  /*3a10*/  SHF.L.U32 R2, R8, 0x1f, RZ ;  /* 0x0000001f08027819 */ /* 0x002fe800000006ff */
[----:B------:R-:W1:Y:S02]  /*3a20*/  SYNCS.PHASECHK.TRANS64.TRYWAIT P0, [UR10], R2 ;  /* 0x00000002ff0075a7 */ /* 0x000e64000800110a */
[----:B-1----:R-:W-:Y:S05]  /*3a30*/  @!P0 BRA `(.L_x_69) ;  /* 0x00000060003c8947 */ /* 0x002fea0003800000 */
.L_x_68:
[----:B------:R-:W-:Y:S01]  /*3a40*/  UISETP.NE.AND UP1, UPT, UR19, 0x1, UPT ;  /* 0x000000011300788c */ /* 0x000fe2000bf25270 */
[----:B------:R-:W-:Y:S01]  /*3a50*/  PLOP3.LUT P2, PT, PT, PT, PT, 0x80, 0x8 ;  /* 0x000000000008781c */ /* 0x000fe20003f4f070 */
[----:B------:R-:W-:Y:S02]  /*3a60*/  UIADD3 UR22, UPT, UPT, UR18, 0x1, URZ ;  /* 0x0000000112167890 */ /* 0x000fe4000fffe0ff */
[----:B------:R-:W-:Y:S02]  /*3a70*/  ULEA UR32, UR18, UR15, 0x9 ;  /* 0x0000000f12207291 */ /* 0x000fe4000f8e48ff */
[----:B------:R-:W-:Y:S01]  /*3a80*/  UISETP.NE.AND UP2, UPT, UR22, 0xb, UPT ;  /* 0x0000000b1600788c */ /* 0x000fe2000bf45270 */
[----:B------:R-:W-:Y:S01]  /*3a90*/  PLOP3.LUT P0, PT, PT, PT, UP1, 0x80, 0x8 ;  /* 0x000000000008781c */ /* 0x000fe20003f0f018 */
[----:B------:R-:W-:Y:S02]  /*3aa0*/  ULEA UR34, UR18, UR16, 0x5 ;  /* 0x0000001012227291 */ /* 0x000fe4000f8e28ff */
[----:B------:R-:W-:Y:S02]  /*3ab0*/  USEL UR30, URZ, 0x1, UP2 ;  /* 0x00000001ff1e7887 */ /* 0x000fe40009000000 */
[----:B------:R-:W-:Y:S02]  /*3ac0*/  USEL UR22, UR22, URZ, UP2 ;  /* 0x000000ff16167287 */ /* 0x000fe40009000000 */
[----:B------:R-:W-:Y:S02]  /*3ad0*/  ULEA UR36, UR18, UR17, 0x5 ;  /* 0x0000001112247291 */ /* 0x000fe4000f8e28ff */
[----:B------:R-:W-:Y:S01]  /*3ae0*/  @UP1 ULEA UR25, UR22, UR9, 0x3 ;  /* 0x0000000916191291 */ /* 0x000fe2000f8e18ff */
[----:B------:R-:W-:Y:S01]  /*3af0*/  LOP3.LUT R8, R8, UR30, RZ, 0x3c, !PT ;  /* 0x0000001e08087c12 */ /* 0x000fe2000f8e3cff */
[----:B------:R-:W-:Y:S02]  /*3b00*/  ULEA UR30, UR18, UR14, 0x9 ;  /* 0x0000000e121e7291 */ /* 0x000fe4000f8e48ff */
[----:B------:R-:W-:Y:S01]  /*3b10*/  UISETP.NE.U32.AND UP1, UPT, UR21, URZ, UPT ;  /* 0x000000ff1500728c */ /* 0x000fe2000bf25070 */
[----:B-1----:R-:W-:Y:S01]  /*3b20*/  @P0 SHF.L.U32 R0, R8, 0x1f, RZ ;  /* 0x0000001f08000819 */ /* 0x002fe200000006ff */
[----:B------:R-:W-:Y:S02]  /*3b30*/  UIADD3 UR40, UPT, UPT, UR32, 0x2, URZ ;  /* 0x0000000220287890 */ /* 0x000fe4000fffe0ff */
[----:B------:R-:W-:Y:S01]  /*3b40*/  UIADD3 UR38, UPT, UPT, UR30, 0x2, URZ ;  /* 0x000000021e267890 */ /* 0x000fe2000fffe0ff */
[----:B------:R2:W4:Y:S01]  /*3b50*/  @P0 SYNCS.PHASECHK.TRANS64.TRYWAIT P2, [UR25], R0 ;  /* 0x00000000ff0005a7 */ /* 0x0005220008041119 */
[----:B------:R-:W-:Y:S02]  /*3b60*/  UIADD3 UR10, UPT, UPT, UR10, 0x58, URZ ;  /* 0x000000580a0a7890 */ /* 0x000fe4000fffe0ff */
[----:B------:R-:W-:Y:S01]  /*3b70*/  UIADD3 UR19, UPT, UPT, UR19, -0x1, URZ ;  /* 0xffffffff13137890 */ /* 0x000fe2000fffe0ff */
[----:B------:R-:W-:Y:S01]  /*3b80*/  UMOV UR35, 0x4008 ;  /* 0x0000400800237882 */ /* 0x000fe20000000000 */
[----:B------:R-:W-:Y:S01]  /*3b90*/  UMOV UR37, 0x4008 ;  /* 0x0000400800257882 */ /* 0x000fe20000000000 */
[----:B------:R2:W-:Y:S01]  /*3ba0*/  UTCCP.T.S.4x32dp128bit tmem[UR24+0x100], gdesc[UR34] ;  /* 0x00010022180079e7 */ /* 0x0005e20009100000 */
[----:B------:R2:W-:Y:S01]  /*3bb0*/  UTCCP.T.S.4x32dp128bit tmem[UR24+0x104], gdesc[UR36] ;  /* 0x00010424180079e7 */ /* 0x0005e20009100000 */
[----:B------:R-:W-:Y:S01]  /*3bc0*/  UMOV UR33, 0x80004020 ;  /* 0x8000402000217882 */ /* 0x000fe20000000000 */
[----:B------:R-:W-:Y:S01]  /*3bd0*/  UMOV UR31, 0x80004020 ;  /* 0x80004020001f7882 */ /* 0x000fe20000000000 */
[----:B------:R-:W-:Y:S01]  /*3be0*/  UMOV UR41, 0x80004020 ;  /* 0x8000402000297882 */ /* 0x000fe20000000000 */
[----:B------:R2:W-:Y:S01]  /*3bf0*/  UTCOMMA gdesc[UR30], gdesc[UR32], tmem[UR12], tmem[UR28], idesc[UR29], tmem[UR6], UP1 ;  /* 0xc0061c201e0075ea */ /* 0x0005e2000880000c */
[----:B------:R-:W-:Y:S01]  /*3c00*/  UMOV UR39, 0x80004020 ;  /* 0x8000402000277882 */ /* 0x000fe20000000000 */
[----:B------:R-:W-:Y:S01]  /*3c10*/  UMOV UR21, 0x1 ;  /* 0x0000000100157882 */ /* 0x000fe20000000000 */
[----:B------:R2:W-:Y:S01]  /*3c20*/  UTCOMMA gdesc[UR38], gdesc[UR40], tmem[UR12], tmem[UR26], idesc[UR27], tmem[UR4], UPT ;  /* 0xc0041a28260075ea */ /* 0x0005e2000b80000c */
[----:B------:R2:W-:Y:S01]  /*3c30*/  UTCBAR [UR10], URZ ;  /* 0x000000ff0a0073e9 */ /* 0x0005e200080000ff */
[----:B------:R-:W-:Y:S01]  /*3c40*/  UMOV UR18, UR22 ;  /* 0x0000001600127c82 */ /* 0x000fe20008000000 */
[----:B------:R-:W-:Y:S05]  /*3c50*/  BRA.U UP0, `(.L_x_70) ;  /* 0xfffffffd005c7547 */ /* 0x000fea000b83ffff */
.L_x_67:
[----:B------:R-:W-:Y:S01]  /*3c60*/  UIADD3 UR23, UPT, UPT, UR23, 0x1, URZ ;  /* 0x0000000117177890 */ /* 0x000fe2000fffe0ff */
[C---:B------:R-:W-:Y:S01]  /*3c70*/  ISETP.NE.AND P0, PT, R10.reuse, 0x2, PT ;  /* 0x000000020a00780c */ /* 0x040fe20003f05270 */
[----:B------:R-:W-:Y:S02]  /*3c80*/  UIADD3 UR11, UPT, UPT, UR11, 0x120, URZ ;  /* 0x000001200b0b7890 */ /* 0x000fe4000fffe0ff */
[----:B------:R-:W-:Y:S01]  /*3c90*/  UISETP.NE.AND UP0, UPT, UR23, 0x2, UPT ;  /* 0x000000021700788c */ /* 0x000fe2000bf05270 */
[----:B-12---:R-:W-:Y:S02]  /*3ca0*/  SEL R0, RZ, 0x1, P0 ;  /* 0x00000001ff007807 */ /* 0x006fe40000000000 */
[----:B------:R-:W-:Y:S01]  /*3cb0*/  SEL R10, R10, RZ, P0 ;  /* 0x000000ff0a0a7207 */ /* 0x000fe20000000000 */
[----:B------:R-:W-:Y:S01]  /*3cc0*/  USEL UR10, URZ, 0x1, UP0 ;  /* 0x00000001ff0a7887 */ /* 0x000fe20008000000 */
[----:B------:R-:W-:Y:S01]  /*3cd0*/  LOP3.LUT R9, R9, R0, RZ, 0x3c, !PT ;  /* 0x0000000009097212 */ /* 0x000fe200078e3cff */
[----:B------:R-:W-:Y:S01]  /*3ce0*/  USEL UR23, UR23, URZ, UP0 ;  /* 0x000000ff17177287 */ /* 0x000fe20008000000 */
[----:B------:R1:W-:Y:S03]  /*3cf0*/  UTCBAR [UR11], URZ ;  /* 0x000000ff0b0073e9 */ /* 0x0003e600080000ff */
[----:B------:R-:W-:Y:S01]  /*3d00*/  LOP3.LUT R11, R11, UR10, RZ, 0x3c, !PT ;  /* 0x0000000a0b0b7c12 */ /* 0x000fe2000f8e3cff */
[----:B------:R-:W-:Y:S07]  /*3d10*/  @P1 BRA `(.L_x_71) ;  /* 0xfffffff800ac1947 */ /* 0x000fee000383ffff */
[----:B------:R-:W2:Y:S01]  /*3d20*/  S2UR UR4, SR_CgaCtaId ;  /* 0x00000000000479c3 */ /* 0x000ea20000008800 */
[----:B------:R-:W-:Y:S01]  /*3d30*/  ELECT P0, URZ, PT ;  /* 0x0000000000ff782f */ /* 0x000fe20003800000 */
[----:B------:R-:W-:Y:S01]  /*3d40*/  IMAD.MOV.U32 R0, RZ, RZ, 0x1 ;  /* 0x00000001ff007424 */ /* 0x000fe200078e00ff */
[----:B------:R-:W-:Y:S01]  /*3d50*/  UIADD3 UR9, UPT, UPT, UR9, 0x130, URZ ;  /* 0x0000013009097890 */ /* 0x000fe2000fffe0ff */
[----:B------:R-:W-:Y:S01]  /*3d60*/  SHF.L.U32 R2, R11, 0x1f, RZ ;  /* 0x0000001f0b027819 */ /* 0x000fe200000006ff */
[----:B------:R-:W-:-:S03]  /*3d70*/  UMOV UR5, 0x40 ;  /* 0x0000004000057882 */ /* 0x000fc60000000000 */
[----:B------:R-:W-:Y:S01]  /*3d80*/  UVIRTCOUNT.DEALLOC.SMPOOL 0x80 ;  /* 0x000000800000784c */ /* 0x000fe20000000000 */
[----:B--2---:R-:W-:Y:S02]  /*3d90*/  ULEA UR4, UR4, UR5, 0x18 ;  /* 0x0000000504047291 */ /* 0x004fe4000f8ec0ff */
[----:B------:R-:W-:-:S07]  /*3da0*/  ULEA UR5, UR23, UR9, 0x3 ;  /* 0x0000000917057291 */ /* 0x000fce000f8e18ff */
[----:B------:R2:W-:Y:S02]  /*3db0*/  @P0 STS.U8 [UR4+0x1c], R0 ;  /* 0x00001c00ff000988 */ /* 0x0005e40008000004 */
[----:B------:R-:W3:Y:S02]  /*3dc0*/  SYNCS.PHASECHK.TRANS64.TRYWAIT P0, [UR5], R2 ;  /* 0x00000002ff0075a7 */ /* 0x000ee40008001105 */
[----:B--23--:R-:W-:Y:S05]  /*3dd0*/  @!P0 BRA `(.L_x_72) ;  /* 0x0000005c006c8947 */ /* 0x00cfea0003800000 */
.L_x_175:
[----:B------:R-:W-:-:S04]  /*3de0*/  UIADD3 UR6, UPT, UPT, UR23, 0x1, URZ ;  /* 0x0000000117067890 */ /* 0x000fc8000fffe0ff */
[----:B------:R-:W-:-:S04]  /*3df0*/  UISETP.NE.AND UP0, UPT, UR6, 0x2, UPT ;  /* 0x000000020600788c */ /* 0x000fc8000bf05270 */
[----:B------:R-:W-:Y:S02]  /*3e00*/  USEL UR5, URZ, 0x1, UP0 ;  /* 0x00000001ff057887 */ /* 0x000fe40008000000 */
[----:B------:R-:W-:-:S04]  /*3e10*/  USEL UR6, UR6, URZ, UP0 ;  /* 0x000000ff06067287 */ /* 0x000fc80008000000 */
[----:B------:R-:W-:Y:S01]  /*3e20*/  ULEA UR6, UR6, UR9, 0x3 ;  /* 0x0000000906067291 */ /* 0x000fe2000f8e18ff */
[----:B--2---:R-:W-:-:S04]  /*3e30*/  LOP3.LUT R2, R11, UR5, RZ, 0x3c, !PT ;  /* 0x000000050b027c12 */ /* 0x004fc8000f8e3cff */
[----:B------:R-:W-:-:S04]  /*3e40*/  SHF.L.U32 R2, R2, 0x1f, RZ ;  /* 0x0000001f02027819 */ /* 0x000fc800000006ff */
[----:B------:R-:W2:Y:S02]  /*3e50*/  SYNCS.PHASECHK.TRANS64.TRYWAIT P0, [UR6], R2 ;  /* 0x00000002ff0075a7 */ /* 0x000ea40008001106 */
[----:B--2---:R-:W-:Y:S05]  /*3e60*/  @!P0 BRA `(.L_x_73) ;  /* 0x0000005c00608947 */ /* 0x004fea0003800000 */
.L_x_177:
[----:B------:R-:W-:Y:S01]  /*3e70*/  NOP ;  /* 0x0000000000007918 */ /* 0x000fe20000000000 */
[----:B--2---:R-:W2:Y:S01]  /*3e80*/  LDS R0, [UR4+0x14] ;  /* 0x00001404ff007984 */ /* 0x004ea20008000800 */
[----:B------:R-:W-:Y:S01]  /*3e90*/  ULOP3.LUT UR6, UR24, 0xffff, URZ, 0xc0, !UPT ;  /* 0x0000ffff18067892 */ /* 0x000fe2000f8ec0ff */
[----:B------:R-:W-:Y:S01]  /*3ea0*/  UMOV UR8, 0xffff ;  /* 0x0000ffff00087882 */ /* 0x000fe20000000000 */
[----:B------:R-:W-:Y:S02]  /*3eb0*/  UMOV UR5, 0x1 ;  /* 0x0000000100057882 */ /* 0x000fe40000000000 */
[----:B------:R-:W-:-:S04]  /*3ec0*/  USHF.R.U32.HI UR6, URZ, 0x5, UR6 ;  /* 0x00000005ff067899 */ /* 0x000fc80008011606 */
[----:B------:R-:W-:Y:S02]  /*3ed0*/  USHF.L.U32 UR8, UR8, UR6, URZ ;  /* 0x0000000608087299 */ /* 0x000fe400080006ff */
[----:B------:R-:W-:-:S04]  /*3ee0*/  USHF.L.U32 UR5, UR5, UR6, URZ ;  /* 0x0000000605057299 */ /* 0x000fc800080006ff */
[----:B--2---:R-:W-:-:S04]  /*3ef0*/  LOP3.LUT R0, R0, UR8, RZ, 0xc0, !PT ;  /* 0x0000000800007c12 */ /* 0x004fc8000f8ec0ff */
[----:B------:R-:W-:-:S13]  /*3f00*/  ISETP.NE.AND P0, PT, R0, UR8, PT ;  /* 0x0000000800007c0c */ /* 0x000fda000bf05270 */
[----:B------:R-:W-:Y:S05]  /*3f10*/  @P0 BRA `(.L_x_74) ;  /* 0x0000000000580947 */ /* 0x000fea0003800000 */
[----:B------:R-:W2:Y:S02]  /*3f20*/  LDS R0, [UR4+0x18] ;  /* 0x00001804ff007984 */ /* 0x000ea40008000800 */
[----:B--2---:R-:W-:-:S04]  /*3f30*/  LOP3.LUT R0, R0, UR5, RZ, 0xc0, !PT ;  /* 0x0000000500007c12 */ /* 0x004fc8000f8ec0ff */
[----:B------:R-:W-:-:S13]  /*3f40*/  ISETP.NE.AND P0, PT, R0, UR5, PT ;  /* 0x0000000500007c0c */ /* 0x000fda000bf05270 */
[----:B------:R-:W-:Y:S05]  /*3f50*/  @P0 BRA `(.L_x_75) ;  /* 0x00000000003c0947 */ /* 0x000fea0003800000 */
[----:B------:R-:W2:Y:S01]  /*3f60*/  S2R R2, SR_LANEID ;  /* 0x0000000000027919 */ /* 0x000ea20000000000 */
[----:B------:R-:W-:Y:S01]  /*3f70*/  ULOP3.LUT UR8, URZ, UR8, URZ, 0x33, !UPT ;  /* 0x00000008ff087292 */ /* 0x000fe2000f8e33ff */
[----:B------:R-:W-:Y:S02]  /*3f80*/  VOTEU.ANY UR7, UPT, PT ;  /* 0x0000000000077886 */ /* 0x000fe400038e0100 */
[----:B------:R-:W-:-:S03]  /*3f90*/  UFLO.U32 UR7, UR7 ;  /* 0x00000007000772bd */ /* 0x000fc600080e0000 */
[----:B------:R-:W-:-:S04]  /*3fa0*/  IMAD.U32 R0, RZ, RZ, UR8 ;  /* 0x00000008ff007e24 */ /* 0x000fc8000f8e00ff */
[----:B------:R3:W1:Y:S02]  /*3fb0*/  REDUX UR6, R0 ;  /* 0x00000000000673c4 */ /* 0x0006640000000000 */
[----:B------:R1:W-:Y:S01]  /*3fc0*/  UTCATOMSWS.AND URZ, UR8 ;  /* 0x0000000800ff79e3 */ /* 0x0003e20008000000 */
[----:B--2---:R-:W-:Y:S02]  /*3fd0*/  ISETP.EQ.U32.AND P0, PT, R2, UR7, PT ;  /* 0x0000000702007c0c */ /* 0x004fe4000bf02070 */
[----:B---3--:R-:W-:Y:S02]  /*3fe0*/  LOP3.LUT R0, RZ, UR5, RZ, 0x33, !PT ;  /* 0x00000005ff007c12 */ /* 0x008fe4000f8e33ff */
[----:B-1----:R-:W-:Y:S02]  /*3ff0*/  MOV R2, UR6 ;  /* 0x0000000600027c02 */ /* 0x002fe40008000f00 */
[----:B------:R-:W1:Y:S07]  /*4000*/  REDUX UR5, R0 ;  /* 0x00000000000573c4 */ /* 0x000e6e0000000000 */
[----:B------:R2:W-:Y:S01]  /*4010*/  @P0 ATOMS.AND RZ, [UR4+0x14], R2 ;  /* 0x00001402ffff098c */ /* 0x0005e2000a800004 */
[----:B-1----:R-:W-:-:S05]  /*4020*/  IMAD.U32 R0, RZ, RZ, UR5 ;  /* 0x00000005ff007e24 */ /* 0x002fca000f8e00ff */
[----:B------:R2:W-:Y:S01]  /*4030*/  @P0 ATOMS.AND RZ, [UR4+0x18], R0 ;  /* 0x00001800ffff098c */ /* 0x0005e2000a800004 */
[----:B------:R-:W-:Y:S05]  /*4040*/  BRA `(.L_x_76) ;  /* 0x0000000000147947 */ /* 0x000fea0003800000 */
.L_x_75:
[----:B------:R-:W-:Y:S02]  /*4050*/  MOV R2, 0x4070 ;  /* 0x0000407000027802 */ /* 0x000fe40000000f00 */
[----:B-1--45:R-:W-:Y:S05]  /*4060*/  CALL.REL.NOINC `($__internal_0_$__cuda_sm10x_tcgen05_guardrail_trap_col_being_dealloced_not_returned_by_alloc) ;  /* 0x0000006000487944 */ /* 0x032fea0003c00000 */
[----:B------:R-:W-:Y:S05]  /*4070*/  BRA `(.L_x_76) ;  /* 0x0000000000087947 */ /* 0x000fea0003800000 */
.L_x_74:
[----:B------:R-:W-:Y:S02]  /*4080*/  MOV R2, 0x40a0 ;  /* 0x000040a000027802 */ /* 0x000fe40000000f00 */
[----:B-1--45:R-:W-:Y:S05]  /*4090*/  CALL.REL.NOINC `($__internal_2_$__cuda_sm10x_tcgen05_guardrail_trap_unallocated_columns_being_dealloced) ;  /* 0x0000006000547944 */ /* 0x032fea0003c00000 */
.L_x_76:
[----:B------:R-:W-:Y:S01]  /*40a0*/  NOP ;  /* 0x0000000000007918 */ /* 0x000fe20000000000 */
[----:B------:R-:W-:Y:S05]  /*40b0*/  EXIT ;  /* 0x000000000000794d */ /* 0x000fea0003800000 */
.L_x_60:
[----:B------:R-:W-:-:S09]  /*40c0*/  UISETP.NE.OR UP4, UPT, UR10, 0x3, !UP4 ;  /* 0x000000030a00788c */ /* 0x000fd2000e785670 */
[----:B------:R-:W-:Y:S05]  /*40d0*/  BRA.U UP4, `(.L_x_77) ;  /* 0x0000001104047547 */ /* 0x000fea000b800000 */
[----:B------:R-:W1:Y:S01]  /*40e0*/  LDCU.64 UR6, c[0x0][0xc88] ;  /* 0x00019100ff0677ac */ /* 0x000e620008000a00 */
[----:B------:R-:W2:Y:S01]  /*40f0*/  LDC R0, c[0x0][0xf30] ;  /* 0x0003cc00ff007b82 */ /* 0x000ea20000000800 */
[----:B------:R-:W-:Y:S01]  /*4100*/  IMAD.MOV.U32 R28, RZ, RZ, 0x1 ;  /* 0x00000001ff1c7424 */ /* 0x000fe200078e00ff */
[----:B------:R-:W-:Y:S01]  /*4110*/  CS2R R26, SRZ ;  /* 0x00000000001a7805 */ /* 0x000fe2000001ff00 */
[----:B------:R-:W4:Y:S01]  /*4120*/  LDCU.64 UR4, c[0x0][0xc90] ;  /* 0x00019200ff0477ac */ /* 0x000f220008000a00 */
[----:B------:R-:W-:Y:S01]  /*4130*/  IMAD.MOV.U32 R23, RZ, RZ, 0x2000 ;  /* 0x00002000ff177424 */ /* 0x000fe200078e00ff */
[----:B------:R-:W-:-:S03]  /*4140*/  UPLOP3.LUT UP1, UPT, UPT, UPT, UPT, 0x40, 0x4 ;  /* 0x000000000004789c */ /* 0x000fc60003f2e870 */
[----:B------:R-:W3:Y:S08]  /*4150*/  LDC R22, c[0x0][0x370] ;  /* 0x0000dc00ff167b82 */ /* 0x000ef00000000800 */
[----:B------:R-:W3:Y:S01]  /*4160*/  LDC R3, c[0x0][0xf0c] ;  /* 0x0003c300ff037b82 */ /* 0x000ee20000000800 */
[----:B-1----:R-:W-:-:S03]  /*4170*/  UISETP.NE.U32.AND UP2, UPT, UR6, URZ, UPT ;  /* 0x000000ff0600728c */ /* 0x002fc6000bf45070 */
[----:B------:R-:W-:Y:S01]  /*4180*/  UMOV UR6, 0x400 ;  /* 0x0000040000067882 */ /* 0x000fe20000000000 */
[----:B------:R-:W-:Y:S02]  /*4190*/  UISETP.NE.AND.EX UP2, UPT, UR7, URZ, UPT, UP2 ;  /* 0x000000ff0700728c */ /* 0x000fe4000bf45320 */
[----:B------:R-:W-:Y:S01]  /*41a0*/  ULEA UR6, UR45, UR6, 0x18 ;  /* 0x000000062d067291 */ /* 0x000fe2000f8ec0ff */
[----:B------:R-:W1:Y:S01]  /*41b0*/  LDC R20, c[0x0][0xf20] ;  /* 0x0003c800ff147b82 */ /* 0x000e620000000800 */
[----:B----4-:R-:W-:Y:S01]  /*41c0*/  UISETP.NE.U32.AND UP3, UPT, UR4, URZ, UPT ;  /* 0x000000ff0400728c */ /* 0x010fe2000bf65070 */
[----:B--2---:R-:W-:Y:S01]  /*41d0*/  ISETP.NE.AND P1, PT, R0, 0x1, PT ;  /* 0x000000010000780c */ /* 0x004fe20003f25270 */
[----:B------:R-:W-:Y:S02]  /*41e0*/  UIADD3 UR7, UPT, UPT, UR6, 0xc8, URZ ;  /* 0x000000c806077890 */ /* 0x000fe4000fffe0ff */
[----:B------:R-:W-:Y:S02]  /*41f0*/  UIADD3 UR33, UPT, UPT, UR6, 0xb0, URZ ;  /* 0x000000b006217890 */ /* 0x000fe4000fffe0ff */
[----:B------:R-:W-:Y:S01]  /*4200*/  UIADD3 UR25, UPT, UPT, UR6, 0xb8, URZ ;  /* 0x000000b806197890 */ /* 0x000fe2000fffe0ff */
[----:B------:R-:W2:Y:S01]  /*4210*/  LDC.64 R30, c[0x0][0x348] ;  /* 0x0000d200ff1e7b82 */ /* 0x000ea20000000a00 */
[----:B------:R-:W-:-:S02]  /*4220*/  UIADD3 UR9, UPT, UPT, UR6, 0xc0, URZ ;  /* 0x000000c006097890 */ /* 0x000fc4000fffe0ff */
[----:B------:R-:W-:Y:S02]  /*4230*/  UPRMT UR7, UR45, 0x654, UR7 ;  /* 0x000006542d077896 */ /* 0x000fe40008000007 */
[----:B------:R-:W-:-:S03]  /*4240*/  UISETP.NE.AND.EX UP3, UPT, UR5, URZ, UPT, UP3 ;  /* 0x000000ff0500728c */ /* 0x000fc6000bf65330 */
[----:B------:R-:W4:Y:S08]  /*4250*/  LDC.64 R14, c[0x0][0xf10] ;  /* 0x0003c400ff0e7b82 */ /* 0x000f300000000a00 */
[----:B------:R-:W1:Y:S08]  /*4260*/  LDC.64 R6, c[0x0][0xf18] ;  /* 0x0003c600ff067b82 */ /* 0x000e700000000a00 */
[----:B------:R-:W1:Y:S08]  /*4270*/  LDC.64 R4, c[0x0][0xf28] ;  /* 0x0003ca00ff047b82 */ /* 0x000e700000000a00 */
[----:B---3--:R-:W1:Y:S02]  /*4280*/  LDC R21, c[0x0][0x374] ;  /* 0x0000dd00ff157b82 */ /* 0x008e640000000800 */
.L_x_88:
[C---:B------:R-:W-:Y:S02]  /*4290*/  LEA R0, R27.reuse, UR6, 0x3 ;  /* 0x000000061b007c11 */ /* 0x040fe4000f8e18ff */
[----:B------:R-:W-:Y:S02]  /*42a0*/  SHF.L.U32 R2, R26, 0x1f, RZ ;  /* 0x0000001f1a027819 */ /* 0x000fe400000006ff */
[----:B------:R-:W-:Y:S02]  /*42b0*/  LEA R16, R27, UR6, 0x4 ;  /* 0x000000061b107c11 */ /* 0x000fe4000f8e20ff */
[----:B---3--:R-:W3:Y:S02]  /*42c0*/  SYNCS.PHASECHK.TRANS64.TRYWAIT P0, [R0+URZ+0x100], R2 ;  /* 0x00010002000075a7 */ /* 0x008ee400080011ff */
[----:B---3--:R-:W-:Y:S05]  /*42d0*/  @!P0 BRA `(.L_x_78) ;  /* 0x00000058005c8947 */ /* 0x008fea0003800000 */
.L_x_178:
[----:B------:R-:W-:Y:S01]  /*42e0*/  ISETP.GE.AND P0, PT, R40, 0x1, PT ;  /* 0x000000012800780c */ /* 0x000fe20003f06270 */
[----:B------:R-:W1:Y:S01]  /*42f0*/  LDS.128 R16, [R16+0x170] ;  /* 0x0001700010107984 */ /* 0x000e620000000c00 */
[----:B------:R-:W-:Y:S01]  /*4300*/  ISETP.NE.U32.AND P4, PT, RZ, UR4, PT ;  /* 0x00000004ff007c0c */ /* 0x000fe2000bf85070 */
[----:B---3--:R-:W-:Y:S01]  /*4310*/  VIADD R0, R0, 0x110 ;  /* 0x0000011000007836 */ /* 0x008fe20000000000 */
[----:B------:R-:W-:Y:S01]  /*4320*/  SHF.L.U32 R24, R28, 0x1f, RZ ;  /* 0x0000001f1c187819 */ /* 0x000fe200000006ff */
[----:B------:R-:W-:Y:S01]  /*4330*/  USHF.L.U32 UR35, UR27, 0x7, URZ ;  /* 0x000000071b237899 */ /* 0x000fe200080006ff */
[----:B------:R-:W-:Y:S01]  /*4340*/  ISETP.NE.AND.EX P4, PT, RZ, UR5, PT, P4 ;  /* 0x00000005ff007c0c */ /* 0x000fe2000bf85340 */
[----:B------:R-:W-:Y:S01]  /*4350*/  USHF.L.U32 UR34, UR11, 0x7, URZ ;  /* 0x000000070b227899 */ /* 0x000fe200080006ff */
[----:B------:R-:W-:Y:S01]  /*4360*/  PRMT R0, RZ, 0x654, R0 ;  /* 0x00000654ff007816 */ /* 0x000fe20000000000 */
[----:B------:R-:W-:Y:S01]  /*4370*/  @!PT LDS RZ, [RZ] ;  /* 0x00000000fffff984 */ /* 0x000fe20000000800 */
[----:B------:R-:W-:Y:S01]  /*4380*/  @!PT LDS RZ, [RZ] ;  /* 0x00000000fffff984 */ /* 0x000fe20000000800 */
[----:B------:R-:W-:Y:S01]  /*4390*/  @!PT LDS RZ, [RZ] ;  /* 0x00000000fffff984 */ /* 0x000fe20000000800 */
[----:B------:R-:W-:Y:S01]  /*43a0*/  @!PT LDS RZ, [RZ] ;  /* 0x00000000fffff984 */ /* 0x000fe20000000800 */
[----:B------:R3:W-:Y:S06]  /*43b0*/  MEMBAR.ALL.CTA ;  /* 0x0000000000007992 */ /* 0x0007ec0000008000 */
[----:B---3--:R-:W3:Y:S02]  /*43c0*/  FENCE.VIEW.ASYNC.S ;  /* 0x00000000000073c6 */ /* 0x008ee40000000000 */
[----:B---3--:R3:W-:Y:S01]  /*43d0*/  SYNCS.ARRIVE.TRANS64.RED.A1T0 RZ, [R0+URZ], RZ ;  /* 0x000000ff00ff79a7 */ /* 0x0087e200081004ff */
[----:B-1----:R-:W-:Y:S11]  /*43e0*/  LOP3.LUT P3, RZ, R18, 0x1, RZ, 0xc0, !PT ;  /* 0x0000000112ff7812 */ /* 0x002ff6000786c0ff */
[----:B------:R-:W-:Y:S02]  /*43f0*/  @!UPT UIADD3 URZ, UPT, UPT, URZ, URZ, URZ ;  /* 0x000000fffffff290 */ /* 0x000fe4000fffe0ff */
[----:B------:R-:W-:Y:S02]  /*4400*/  @P3 MOV R11, R16 ;  /* 0x00000010000b3202 */ /* 0x000fe40000000f00 */
[----:B------:R-:W-:Y:S01]  /*4410*/  @P3 LOP3.LUT R10, R17, 0xffff, RZ, 0xc0, !PT ;  /* 0x0000ffff110a3812 */ /* 0x000fe200078ec0ff */
[----:B---3--:R-:W-:Y:S06]  /*4420*/  @!P0 BRA `(.L_x_79) ;  /* 0x0000000000a48947 */ /* 0x008fec0003800000 */
[-C--:B------:R-:W-:Y:S01]  /*4430*/  IMAD.HI.U32 R0, R21, R7.reuse, RZ ;  /* 0x0000000715007227 */ /* 0x080fe200078e00ff */
[----:B------:R-:W-:Y:S02]  /*4440*/  ISETP.NE.AND P0, PT, R6, 0x1, PT ;  /* 0x000000010600780c */ /* 0x000fe40003f05270 */
[----:B------:R-:W-:Y:S01]  /*4450*/  ISETP.NE.AND P2, PT, R40, 0x1, PT ;  /* 0x000000012800780c */ /* 0x000fe20003f45270 */
[----:B----4-:R-:W-:Y:S01]  /*4460*/  IMAD.HI.U32 R9, R22, R14, RZ ;  /* 0x0000000e16097227 */ /* 0x010fe200078e00ff */
[----:B------:R-:W-:Y:S02]  /*4470*/  SHF.R.U32.HI R0, RZ, R20, R0 ;  /* 0x00000014ff007219 */ /* 0x000fe40000011600 */
[----:B------:R-:W-:Y:S01]  /*4480*/  ISETP.NE.AND P5, PT, R3, 0x1, PT ;  /* 0x000000010300780c */ /* 0x000fe20003fa5270 */
[----:B------:R-:W-:Y:S01]  /*4490*/  IMAD.HI.U32 R13, R10, R7, RZ ;  /* 0x000000070a0d7227 */ /* 0x000fe200078e00ff */
[----:B------:R-:W-:Y:S02]  /*44a0*/  SHF.R.U32.HI R9, RZ, R15, R9 ;  /* 0x0000000fff097219 */ /* 0x000fe40000011609 */
[----:B------:R-:W-:Y:S01]  /*44b0*/  SEL R0, R21, R0, !P0 ;  /* 0x0000000015007207 */ /* 0x000fe20004000000 */
[----:B------:R-:W-:Y:S01]  /*44c0*/  IMAD.HI.U32 R12, R11, R14, RZ ;  /* 0x0000000e0b0c7227 */ /* 0x000fe200078e00ff */
[----:B------:R-:W-:Y:S03]  /*44d0*/  SEL R9, R22, R9, !P5 ;  /* 0x0000000916097207 */ /* 0x000fe60006800000 */
[-C--:B------:R-:W-:Y:S01]  /*44e0*/  IMAD.HI.U32 R8, R0, R4.reuse, RZ ;  /* 0x0000000400087227 */ /* 0x080fe200078e00ff */
[----:B------:R-:W-:Y:S03]  /*44f0*/  SHF.R.U32.HI R12, RZ, R15, R12 ;  /* 0x0000000fff0c7219 */ /* 0x000fe6000001160c */
[----:B------:R-:W-:Y:S01]  /*4500*/  IMAD.HI.U32 R2, R9, R4, RZ ;  /* 0x0000000409027227 */ /* 0x000fe200078e00ff */
[-C--:B------:R-:W-:Y:S02]  /*4510*/  @P2 SHF.R.U32.HI R0, RZ, R5.reuse, R8 ;  /* 0x00000005ff002219 */ /* 0x080fe40000011608 */
[----:B------:R-:W-:Y:S02]  /*4520*/  SHF.R.U32.HI R8, RZ, R20, R13 ;  /* 0x00000014ff087219 */ /* 0x000fe4000001160d */
[----:B------:R-:W-:Y:S01]  /*4530*/  @P2 SHF.R.U32.HI R9, RZ, R5, R2 ;  /* 0x00000005ff092219 */ /* 0x000fe20000011602 */
[----:B------:R-:W-:Y:S01]  /*4540*/  IMAD R0, R40, R0, RZ ;  /* 0x0000000028007224 */ /* 0x000fe200078e02ff */
[----:B------:R-:W-:Y:S02]  /*4550*/  SEL R8, R10, R8, !P0 ;  /* 0x000000080a087207 */ /* 0x000fe40004000000 */
[----:B------:R-:W-:Y:S01]  /*4560*/  SEL R2, R11, R12, !P5 ;  /* 0x0000000c0b027207 */ /* 0x000fe20006800000 */
[----:B------:R-:W-:Y:S01]  /*4570*/  IMAD R12, R40, R9, RZ ;  /* 0x00000009280c7224 */ /* 0x000fe200078e02ff */
[C---:B------:R-:W-:Y:S01]  /*4580*/  ISETP.GE.AND P0, PT, R8.reuse, R0, PT ;  /* 0x000000000800720c */ /* 0x040fe20003f06270 */
[----:B------:R-:W-:Y:S03]  /*4590*/  IMAD.HI.U32 R0, R8, R4, RZ ;  /* 0x0000000408007227 */ /* 0x000fe600078e00ff */
[----:B------:R-:W-:Y:S02]  /*45a0*/  ISETP.GE.OR P0, PT, R2, R12, P0 ;  /* 0x0000000c0200720c */ /* 0x000fe40000706670 */
[-C--:B------:R-:W-:Y:S04]  /*45b0*/  SHF.R.U32.HI R0, RZ, R5.reuse, R0 ;  /* 0x00000005ff007219 */ /* 0x080fe80000011600 */
[----:B------:R-:W-:Y:S05]  /*45c0*/  SEL R13, R8, R0, !P2 ;  /* 0x00000000080d7207 */ /* 0x000fea0005000000 */
[----:B------:R-:W-:Y:S02]  /*45d0*/  IMAD.MOV R12, RZ, RZ, -R13 ;  /* 0x000000ffff0c7224 */ /* 0x000fe400078e0a0d */
[----:B------:R-:W-:Y:S04]  /*45e0*/  @!P0 IMAD.HI.U32 R0, R2, R4, RZ ;  /* 0x0000000402008227 */ /* 0x000fe800078e00ff */
[----:B------:R-:W-:Y:S01]  /*45f0*/  IMAD R12, R40, R12, R8 ;  /* 0x0000000c280c7224 */ /* 0x000fe200078e0208 */
[----:B------:R-:W-:Y:S04]  /*4600*/  @!P0 SHF.R.U32.HI R0, RZ, R5, R0 ;  /* 0x00000005ff008219 */ /* 0x000fe80000011600 */
[----:B------:R-:W-:Y:S04]  /*4610*/  @!P0 SEL R0, R2, R0, !P2 ;  /* 0x0000000002008207 */ /* 0x000fe80005000000 */
[----:B------:R-:W-:Y:S01]  /*4620*/  @!P0 IADD3 R13, PT, PT, R13, -R0, RZ ;  /* 0x800000000d0d8210 */ /* 0x000fe20007ffe0ff */
[----:B------:R-:W-:Y:S01]  /*4630*/  @!P0 IMAD R0, R9, R12, R0 ;  /* 0x0000000c09008224 */ /* 0x000fe200078e0200 */
[----:B------:R-:W-:Y:S01]  /*4640*/  IADD3 R9, PT, PT, -R8, RZ, RZ ;  /* 0x000000ff08097210 */ /* 0x000fe20007ffe1ff */
[--C-:B------:R-:W-:Y:S02]  /*4650*/  IMAD.MOV R12, RZ, RZ, -R2.reuse ;  /* 0x000000ffff0c7224 */ /* 0x100fe400078e0a02 */
[----:B------:R-:W-:Y:S02]  /*4660*/  @!P0 IMAD R8, R13, R40, R2 ;  /* 0x000000280d088224 */ /* 0x000fe400078e0202 */
[----:B------:R-:W-:Y:S02]  /*4670*/  @!P0 IMAD.MOV.U32 R2, RZ, RZ, R0 ;  /* 0x000000ffff028224 */ /* 0x000fe400078e0000 */
[----:B------:R-:W-:Y:S02]  /*4680*/  IMAD R11, R3, R12, R11 ;  /* 0x0000000c030b7224 */ /* 0x000fe400078e020b */
[----:B------:R-:W-:Y:S02]  /*4690*/  IMAD R10, R6, R9, R10 ;  /* 0x00000009060a7224 */ /* 0x000fe400078e020a */
[----:B------:R-:W-:Y:S02]  /*46a0*/  IMAD R11, R2, R3, R11 ;  /* 0x00000003020b7224 */ /* 0x000fe400078e020b */
[----:B------:R-:W-:Y:S02]  /*46b0*/  IMAD R10, R8, R6, R10 ;  /* 0x00000006080a7224 */ /* 0x000fe400078e020a */
.L_x_79:
[----:B------:R-:W-:Y:S05]  /*46c0*/  BRA.U UP1, `(.L_x_80) ;  /* 0x0000000101107547 */ /* 0x000fea000b800000 */
[----:B------:R-:W-:Y:S04]  /*46d0*/  MOV R2, UR13 ;  /* 0x0000000d00027c02 */ /* 0x000fe80008000f00 */
[----:B------:R-:W-:Y:S04]  /*46e0*/  SHF.L.U32 R2, R2, 0x1f, RZ ;  /* 0x0000001f02027819 */ /* 0x000fe800000006ff */
[----:B------:R-:W1:Y:S02]  /*46f0*/  SYNCS.PHASECHK.TRANS64.TRYWAIT P0, [UR6+0xf8], R2 ;  /* 0x0000f802ff0075a7 */ /* 0x000e640008001106 */
[----:B-1----:R-:W-:Y:S05]  /*4700*/  @!P0 BRA `(.L_x_81) ;  /* 0x0000005400648947 */ /* 0x002fea0003800000 */
.L_x_80:
[----:B------:R-:W-:Y:S05]  /*4710*/  BRA.U !UP3, `(.L_x_82) ;  /* 0x000000010b347547 */ /* 0x000fea000b800000 */
[----:B------:R-:W-:Y:S01]  /*4720*/  UPLOP3.LUT UP0, UPT, UPT, UPT, UP2, 0x80, 0x8 ;  /* 0x000000000008789c */ /* 0x000fe20003f0f020 */
[----:B-1----:R-:W-:Y:S02]  /*4730*/  HFMA2 R0, -RZ, RZ, 0, 5.9604644775390625e-08 ;  /* 0x00000001ff007431 */ /* 0x002fe400000001ff */
[----:B------:R-:W-:Y:S03]  /*4740*/  IMAD.MOV.U32 R88, RZ, RZ, 0x1 ;  /* 0x00000001ff587424 */ /* 0x000fe600078e00ff */
[----:B------:R-:W-:Y:S05]  /*4750*/  PLOP3.LUT P0, PT, PT, PT, UP0, 0x80, 0x8 ;  /* 0x000000000008781c */ /* 0x000fea0003f0f008 */
[----:B------:R-:W1:Y:S01]  /*4760*/  @UP0 LDCU.64 UR10, c[0x0][0xc88] ;  /* 0x00019100ff0a07ac */ /* 0x000e620008000a00 */
[----:B------:R-:W-:Y:S07]  /*4770*/  @UP0 UIMAD UR8, UR44, UR4, URZ ;  /* 0x000000042c0802a4 */ /* 0x000fee000f8e02ff */
[----:B------:R-:W-:Y:S01]  /*4780*/  @!P0 PRMT R88, R0, 0x7610, R88 ;  /* 0x0000761000588816 */ /* 0x000fe20000000058 */
[----:B-1----:R-:W-:Y:S03]  /*4790*/  @UP0 UIMAD.WIDE UR10, UR8, 0x4, UR10 ;  /* 0x00000004080a08a5 */ /* 0x002fe6000f8e020a */
[----:B------:R-:W1:Y:S03]  /*47a0*/  @!UP0 LDCU UR8, c[0x0][0xc80] ;  /* 0x00019000ff0887ac */ /* 0x000e660008000800 */
[----:B------:R-:W-:Y:S01]  /*47b0*/  IMAD.U32 R8, RZ, RZ, UR10 ;  /* 0x0000000aff087e24 */ /* 0x000fe2000f8e00ff */
[----:B------:R-:W-:Y:S05]  /*47c0*/  MOV R9, UR11 ;  /* 0x0000000b00097c02 */ /* 0x000fea0008000f00 */
[----:B-----5:R3:W5:Y:S02]  /*47d0*/  @P0 LDG.E R49, desc[UR46][R8.64] ;  /* 0x0000002e08310981 */ /* 0x020764000c1e1900 */
[----:B-1-3--:R-:W-:Y:S07]  /*47e0*/  @!P0 IMAD.U32 R49, RZ, RZ, UR8 ;  /* 0x00000008ff318e24 */ /* 0x00afee000f8e00ff */
.L_x_82:
[----:B-----5:R-:W-:Y:S01]  /*47f0*/  @!P4 FSETP.EQ.AND P0, PT, R49, RZ, PT ;  /* 0x000000ff3100c20b */ /* 0x020fe20003f02000 */
[----:B------:R-:W-:Y:S01]  /*4800*/  @!UPT UIADD3 URZ, UPT, UPT, URZ, URZ, URZ ;  /* 0x000000fffffff290 */ /* 0x000fe2000fffe0ff */
[----:B------:R-:W-:Y:S11]  /*4810*/  @!P4 BRA `(.L_x_83) ;  /* 0x000000000014c947 */ /* 0x000ff60003800000 */
[----:B------:R-:W-:Y:S02]  /*4820*/  LOP3.LUT P2, RZ, R88, 0xff, RZ, 0xc0, !PT ;  /* 0x000000ff58ff7812 */ /* 0x000fe4000784c0ff */
[----:B------:R-:W-:Y:S04]  /*4830*/  PLOP3.LUT P0, PT, PT, PT, UP0, 0x80, 0x8 ;  /* 0x000000000008781c */ /* 0x000fe80003f0f008 */
[----:B------:R-:W-:Y:S07]  /*4840*/  PLOP3.LUT P0, PT, P0, PT, PT, 0x8, 0x80 ;  /* 0x000000000080781c */ /* 0x000fee000070e170 */
[----:B------:R-:W-:Y:S11]  /*4850*/  @P2 FSETP.EQ.AND P0, PT, R49, RZ, PT ;  /* 0x000000ff3100220b */ /* 0x000ff60003f02000 */
[----:B------:R-:W-:Y:S02]  /*4860*/  @!UPT UIADD3 URZ, UPT, UPT, URZ, URZ, URZ ;  /* 0x000000fffffff290 */ /* 0x000fe4000fffe0ff */
.L_x_83:
[----:B------:R-:W3:Y:S01]  /*4870*/  SYNCS.PHASECHK.TRANS64.TRYWAIT P2, [UR6+0xd0], R24 ;  /* 0x0000d018ff0075a7 */ /* 0x000ee20008041106 */
[----:B------:R-:W-:Y:S04]  /*4880*/  ELECT P4, URZ, PT ;  /* 0x0000000000ff782f */ /* 0x000fe80003880000 */
[----:B------:R-:W-:Y:S11]  /*4890*/  PLOP3.LUT P4, PT, P0, P4, PT, 0xf2, 0x2f ;  /* 0x00000000002f781c */ /* 0x000ff60000789e72 */
[----:B------:R-:W-:Y:S02]  /*48a0*/  @!UPT UIADD3 URZ, UPT, UPT, URZ, URZ, URZ ;  /* 0x000000fffffff290 */ /* 0x000fe4000fffe0ff */
[----:B--2---:R-:W-:Y:S05]  /*48b0*/  @!P4 IADD3 R8, P0, PT, R30, 0x980, RZ ;  /* 0x000009801e08c810 */ /* 0x004fea0007f1e0ff */
[----:B-1----:R-:W-:Y:S01]  /*48c0*/  @!P4 IMAD.X R2, RZ, RZ, R31, P0 ;  /* 0x000000ffff02c224 */ /* 0x002fe200000e061f */
[----:B---3--:R-:W-:Y:S07]  /*48d0*/  @!P2 BRA `(.L_x_84) ;  /* 0x000000540008a947 */ /* 0x008fee0003800000 */
.L_x_181:
[----:B------:R-:W-:Y:S01]  /*48e0*/  @!P4 R2UR UR10, R8 ;  /* 0x00000000080ac2ca */ /* 0x000fe200000e0000 */
[----:B------:R-:W-:Y:S01]  /*48f0*/  VOTEU.ALL UP1, P4 ;  /* 0x0000000000ff7886 */ /* 0x000fe20002020000 */
[----:B------:R-:W-:Y:S01]  /*4900*/  @!P4 R2UR UR8, R2 ;  /* 0x000000000208c2ca */ /* 0x000fe200000e0000 */
[----:B-1----:R-:W-:Y:S01]  /*4910*/  @!P4 IMAD.MOV.U32 R0, RZ, RZ, 0x2000 ;  /* 0x00002000ff00c424 */ /* 0x002fe200078e00ff */
[----:B------:R-:W-:Y:S01]  /*4920*/  UMOV UR11, 0x10000000 ;  /* 0x10000000000b7882 */ /* 0x000fe20000000000 */
[----:B------:R-:W-:Y:S01]  /*4930*/  UMOV UR36, UR44 ;  /* 0x0000002c00247c82 */ /* 0x000fe20008000000 */
[----:B------:R-:W-:Y:S01]  /*4940*/  @!UP1 UIADD3 UR32, UPT, UPT, UR6, 0x200, URZ ;  /* 0x0000020006209890 */ /* 0x000fe2000fffe0ff */
[----:B------:R-:W-:Y:S06]  /*4950*/  VOTEU.ALL UP1, P4 ;  /* 0x0000000000ff7886 */ /* 0x000fec0002020000 */
[----:B------:R-:W-:Y:S01]  /*4960*/  IMAD.U32 R8, RZ, RZ, UR10 ;  /* 0x0000000aff087e24 */ /* 0x000fe2000f8e00ff */
[----:B------:R-:W-:Y:S01]  /*4970*/  UMOV UR10, 0x0 ;  /* 0x00000000000a7882 */ /* 0x000fe20000000000 */
[----:B------:R-:W-:Y:S01]  /*4980*/  IMAD.U32 R9, RZ, RZ, UR8 ;  /* 0x00000008ff097e24 */ /* 0x000fe2000f8e00ff */
[----:B------:R-:W-:Y:S02]  /*4990*/  UPRMT UR8, UR45, 0x654, UR33 ;  /* 0x000006542d087896 */ /* 0x000fe40008000021 */
[----:B------:R-:W-:Y:S02]  /*49a0*/  @!P4 R2UR UR14, R8 ;  /* 0x00000000080ec2ca */ /* 0x000fe400000e0000 */
[----:B------:R-:W-:Y:S02]  /*49b0*/  @!P4 R2UR UR15, R9 ;  /* 0x00000000090fc2ca */ /* 0x000fe400000e0000 */
[----:B------:R-:W-:Y:S05]  /*49c0*/  @!P4 IADD3 R8, P0, PT, R30, 0x980, RZ ;  /* 0x000009801e08c810 */ /* 0x000fea0007f1e0ff */
[----:B------:R-:W-:Y:S06]  /*49d0*/  @!P4 IMAD.X R2, RZ, RZ, R31, P0 ;  /* 0x000000ffff02c224 */ /* 0x000fec00000e061f */
[----:B------:R1:W-:Y:S01]  /*49e0*/  @!UP1 UTMALDG.3D [UR32], [UR14], desc[UR10] ;  /* 0x00000a200e0095b4 */ /* 0x0003e20008011000 */
[----:B------:R1:W-:Y:S01]  /*49f0*/  @!P4 SYNCS.ARRIVE.TRANS64.RED.A0TR RZ, [UR6+0xb0], R0 ;  /* 0x0000b000ffffc9a7 */ /* 0x0003e20008300406 */
[----:B------:R-:W-:Y:S01]  /*4a00*/  SYNCS.ARRIVE.TRANS64.RED.A1T0 RZ, [UR8], RZ ;  /* 0x000000ffffff79a7 */ /* 0x000fe20008100408 */
[----:B------:R-:W2:Y:S02]  /*4a10*/  SYNCS.PHASECHK.TRANS64.TRYWAIT P2, [UR6+0xd8], R24 ;  /* 0x0000d818ff0075a7 */ /* 0x000ea40008041106 */
[----:B-12---:R-:W-:Y:S05]  /*4a20*/  @!P2 BRA `(.L_x_85) ;  /* 0x0000005000cca947 */ /* 0x006fea0003800000 */
.L_x_183:
[----:B------:R-:W-:Y:S01]  /*4a30*/  @!P4 R2UR UR10, R8 ;  /* 0x00000000080ac2ca */ /* 0x000fe200000e0000 */
[----:B------:R-:W-:Y:S01]  /*4a40*/  VOTEU.ALL UP1, P4 ;  /* 0x0000000000ff7886 */ /* 0x000fe20002020000 */
[----:B------:R-:W-:Y:S01]  /*4a50*/  @!P4 R2UR UR8, R2 ;  /* 0x000000000208c2ca */ /* 0x000fe200000e0000 */
[----:B-1----:R-:W-:Y:S01]  /*4a60*/  @!P4 IMAD.MOV.U32 R0, RZ, RZ, 0x2000 ;  /* 0x00002000ff00c424 */ /* 0x002fe200078e00ff */
[----:B------:R-:W-:Y:S01]  /*4a70*/  UMOV UR11, 0x10000000 ;  /* 0x10000000000b7882 */ /* 0x000fe20000000000 */
[----:B------:R-:W-:Y:S01]  /*4a80*/  UMOV UR27, UR35 ;  /* 0x00000023001b7c82 */ /* 0x000fe20008000000 */
[----:B------:R-:W-:Y:S02]  /*4a90*/  @!UP1 UIADD3 UR26, UPT, UPT, UR34, 0x20, URZ ;  /* 0x00000020221a9890 */ /* 0x000fe4000fffe0ff */
[----:B------:R-:W-:Y:S01]  /*4aa0*/  @!UP1 UIADD3 UR24, UPT, UPT, UR6, 0x2200, URZ ;  /* 0x0000220006189890 */ /* 0x000fe2000fffe0ff */
[----:B------:R-:W-:Y:S01]  /*4ab0*/  VOTEU.ALL UP1, P4 ;  /* 0x0000000000ff7886 */ /* 0x000fe20002020000 */
[----:B------:R-:W-:Y:S03]  /*4ac0*/  UMOV UR28, UR44 ;  /* 0x0000002c001c7c82 */ /* 0x000fe60008000000 */
        /* <DEDUP_REMOVED lines=13> */
.L_x_185:
[----:B------:R-:W2:Y:S01]  /*4ba0*/  LDC.64 R12, c[0x0][0xf18] ;  /* 0x0003c600ff0c7b82 */ /* 0x000ea20000000a00 */
[----:B------:R-:W-:Y:S01]  /*4bb0*/  @!P4 R2UR UR8, R2 ;  /* 0x000000000208c2ca */ /* 0x000fe200000e0000 */
[----:B------:R-:W-:Y:S01]  /*4bc0*/  VOTEU.ALL UP1, P4 ;  /* 0x0000000000ff7886 */ /* 0x000fe20002020000 */
[----:B------:R-:W-:Y:S01]  /*4bd0*/  @!P4 R2UR UR10, R8 ;  /* 0x00000000080ac2ca */ /* 0x000fe200000e0000 */
[----:B-1----:R-:W-:Y:S01]  /*4be0*/  @!P4 IMAD.MOV.U32 R0, RZ, RZ, 0x2000 ;  /* 0x00002000ff00c424 */ /* 0x002fe200078e00ff */
[----:B------:R-:W-:Y:S03]  /*4bf0*/  UMOV UR16, 0x0 ;  /* 0x0000000000107882 */ /* 0x000fe60000000000 */
[----:B------:R-:W1:Y:S01]  /*4c00*/  @!P1 LDC R2, c[0x0][0xf0c] ;  /* 0x0003c300ff029b82 */ /* 0x000e620000000800 */
[----:B------:R-:W-:Y:S01]  /*4c10*/  UMOV UR17, 0x10000000 ;  /* 0x1000000000117882 */ /* 0x000fe20000000000 */
[----:B------:R-:W-:Y:S01]  /*4c20*/  UMOV UR11, UR35 ;  /* 0x00000023000b7c82 */ /* 0x000fe20008000000 */
[----:B------:R-:W-:Y:S01]  /*4c30*/  UMOV UR12, UR44 ;  /* 0x0000002c000c7c82 */ /* 0x000fe20008000000 */
[----:B------:R-:W-:Y:S01]  /*4c40*/  UPRMT UR14, UR45, 0x654, UR9 ;  /* 0x000006542d0e7896 */ /* 0x000fe20008000009 */
[----:B------:R-:W-:Y:S01]  /*4c50*/  @P3 SHF.R.U32.HI R25, RZ, 0x10, R17 ;  /* 0x00000010ff193819 */ /* 0x000fe20000011611 */
[----:B------:R-:W-:Y:S02]  /*4c60*/  VIADD R27, R27, 0x1 ;  /* 0x000000011b1b7836 */ /* 0x000fe40000000000 */
[----:B------:R-:W-:Y:S01]  /*4c70*/  IMAD.U32 R9, RZ, RZ, UR8 ;  /* 0x00000008ff097e24 */ /* 0x000fe2000f8e00ff */
[----:B------:R-:W-:Y:S01]  /*4c80*/  @!UP1 UIADD3 UR8, UPT, UPT, UR6, 0x4200, URZ ;  /* 0x0000420006089890 */ /* 0x000fe2000fffe0ff */
[----:B------:R-:W-:Y:S01]  /*4c90*/  IMAD.U32 R8, RZ, RZ, UR10 ;  /* 0x0000000aff087e24 */ /* 0x000fe2000f8e00ff */
[----:B------:R-:W-:Y:S02]  /*4ca0*/  @!UP1 UIADD3 UR10, UPT, UPT, UR34, 0x40, URZ ;  /* 0x00000040220a9890 */ /* 0x000fe4000fffe0ff */
[----:B------:R-:W-:Y:S01]  /*4cb0*/  @!P4 R2UR UR19, R9 ;  /* 0x000000000913c2ca */ /* 0x000fe200000e0000 */
[----:B------:R-:W-:Y:S01]  /*4cc0*/  VOTEU.ALL UP1, P4 ;  /* 0x0000000000ff7886 */ /* 0x000fe20002020000 */
[----:B------:R-:W-:Y:S02]  /*4cd0*/  @!P4 R2UR UR18, R8 ;  /* 0x000000000812c2ca */ /* 0x000fe400000e0000 */
[----:B------:R-:W3:Y:S11]  /*4ce0*/  LDC.64 R8, c[0x0][0xf10] ;  /* 0x0003c400ff087b82 */ /* 0x000ef60000000a00 */
[----:B------:R1:W-:Y:S01]  /*4cf0*/  @!UP1 UTMALDG.3D [UR8], [UR18], desc[UR16] ;  /* 0x00001008120095b4 */ /* 0x0003e20008011000 */
[----:B------:R5:W-:Y:S01]  /*4d00*/  @!P4 SYNCS.ARRIVE.TRANS64.RED.A0TR RZ, [UR6+0xc0], R0 ;  /* 0x0000c000ffffc9a7 */ /* 0x000be20008300406 */
[C---:B---3--:R-:W-:Y:S01]  /*4d10*/  @!P1 IMAD.HI.U32 R8, R11.reuse, R8, RZ ;  /* 0x000000080b089227 */ /* 0x048fe200078e00ff */
[----:B--2---:R-:W-:Y:S02]  /*4d20*/  @!P1 ISETP.NE.AND P0, PT, R12, 0x1, PT ;  /* 0x000000010c00980c */ /* 0x004fe40003f05270 */
[----:B-1----:R-:W-:Y:S01]  /*4d30*/  @!P1 ISETP.NE.AND P2, PT, R2, 0x1, PT ;  /* 0x000000010200980c */ /* 0x002fe20003f45270 */
[----:B------:R-:W-:Y:S01]  /*4d40*/  SYNCS.ARRIVE.TRANS64.RED.A1T0 RZ, [UR14], RZ ;  /* 0x000000ffffff79a7 */ /* 0x000fe2000810040e */
[C---:B------:R-:W-:Y:S01]  /*4d50*/  @!P1 IMAD.HI.U32 R13, R10.reuse, R13, RZ ;  /* 0x0000000d0a0d9227 */ /* 0x040fe200078e00ff */
[----:B------:R-:W-:Y:S04]  /*4d60*/  @!P1 SHF.R.U32.HI R8, RZ, R9, R8 ;  /* 0x00000009ff089219 */ /* 0x000fe80000011608 */
[----:B------:R-:W-:Y:S01]  /*4d70*/  @!P1 SEL R8, R11, R8, !P2 ;  /* 0x000000080b089207 */ /* 0x000fe20005000000 */
[----:B------:R-:W1:Y:S01]  /*4d80*/  SYNCS.PHASECHK.TRANS64.TRYWAIT P5, [UR6+0xe8], R24 ;  /* 0x0000e818ff0075a7 */ /* 0x000e6200080a1106 */
[----:B-----5:R-:W2:Y:S02]  /*4d90*/  @!P1 LDC R0, c[0x0][0xf20] ;  /* 0x0003c800ff009b82 */ /* 0x020ea40000000800 */
[----:B--2---:R-:W-:Y:S04]  /*4da0*/  @!P1 SHF.R.U32.HI R0, RZ, R0, R13 ;  /* 0x00000000ff009219 */ /* 0x004fe8000001160d */
[----:B------:R-:W-:Y:S05]  /*4db0*/  @!P1 SEL R9, R10, R0, !P0 ;  /* 0x000000000a099207 */ /* 0x000fea0004000000 */
[----:B------:R-:W-:Y:S02]  /*4dc0*/  @!P1 IMAD.IADD R0, R9, 0x1, -R8 ;  /* 0x0000000109009824 */ /* 0x000fe400078e0a08 */
[----:B------:R-:W-:Y:S02]  /*4dd0*/  @!P1 IMAD.IADD R8, R8, 0x1, -R9 ;  /* 0x0000000108089824 */ /* 0x000fe400078e0a09 */
[----:B------:R-:W-:Y:S02]  /*4de0*/  @!P1 IMAD R11, R0, R2, R11 ;  /* 0x00000002000b9224 */ /* 0x000fe400078e020b */
[----:B------:R-:W-:Y:S01]  /*4df0*/  @!P1 IMAD R10, R8, R12, R10 ;  /* 0x0000000c080a9224 */ /* 0x000fe200078e020a */
[----:B-1----:R-:W-:Y:S06]  /*4e00*/  @!P5 BRA `(.L_x_87) ;  /* 0x000000500004d947 */ /* 0x002fec0003800000 */
.L_x_187:
[----:B------:R-:W-:Y:S01]  /*4e10*/  @!P4 IADD3 R2, P0, PT, R30, 0x980, RZ ;  /* 0x000009801e02c810 */ /* 0x000fe20007f1e0ff */
[----:B------:R-:W-:Y:S01]  /*4e20*/  VOTEU.ALL UP1, P4 ;  /* 0x0000000000ff7886 */ /* 0x000fe20002020000 */
[----:B------:R-:W-:Y:S01]  /*4e30*/  UMOV UR22, 0x0 ;  /* 0x0000000000167882 */ /* 0x000fe20000000000 */
[----:B------:R-:W-:Y:S01]  /*4e40*/  UMOV UR23, 0x10000000 ;  /* 0x1000000000177882 */ /* 0x000fe20000000000 */
[----:B------:R-:W-:Y:S01]  /*4e50*/  @!P4 R2UR UR10, R2 ;  /* 0x00000000020ac2ca */ /* 0x000fe200000e0000 */
[----:B-1----:R-:W-:Y:S01]  /*4e60*/  @!P4 IMAD.X R0, RZ, RZ, R31, P0 ;  /* 0x000000ffff00c224 */ /* 0x002fe200000e061f */
[----:B------:R-:W-:Y:S01]  /*4e70*/  @!UP1 UIADD3 UR18, UPT, UPT, UR34, 0x60, URZ ;  /* 0x0000006022129890 */ /* 0x000fe2000fffe0ff */
[----:B------:R-:W-:Y:S01]  /*4e80*/  IMAD.IADD R2, R10, 0x1, R86 ;  /* 0x000000010a027824 */ /* 0x000fe200078e0256 */
[----:B------:R-:W-:Y:S01]  /*4e90*/  @!UP1 UIADD3 UR16, UPT, UPT, UR6, 0x6200, URZ ;  /* 0x0000620006109890 */ /* 0x000fe2000fffe0ff */
[----:B------:R-:W-:Y:S01]  /*4ea0*/  ISETP.NE.AND P0, PT, R27, 0x2, PT ;  /* 0x000000021b00780c */ /* 0x000fe20003f05270 */
[----:B------:R-:W-:Y:S01]  /*4eb0*/  @!UP1 UIADD3 UR17, UPT, UPT, UR6, 0xc8, URZ ;  /* 0x000000c806119890 */ /* 0x000fe2000fffe0ff */
[----:B------:R-:W-:Y:S01]  /*4ec0*/  @!P4 R2UR UR8, R0 ;  /* 0x000000000008c2ca */ /* 0x000fe200000e0000 */
[----:B------:R-:W-:Y:S01]  /*4ed0*/  VOTEU.ALL UP1, P4 ;  /* 0x0000000000ff7886 */ /* 0x000fe20002020000 */
[----:B------:R-:W-:Y:S01]  /*4ee0*/  UMOV UR19, UR35 ;  /* 0x0000002300137c82 */ /* 0x000fe20008000000 */
[----:B------:R-:W-:Y:S01]  /*4ef0*/  UMOV UR20, UR44 ;  /* 0x0000002c00147c82 */ /* 0x000fe20008000000 */
[----:B------:R-:W-:Y:S01]  /*4f00*/  IMAD.IADD R0, R11, 0x1, R87 ;  /* 0x000000010b007824 */ /* 0x000fe200078e0257 */
[----:B------:R-:W-:Y:S01]  /*4f10*/  R2UR UR11, R2 ;  /* 0x00000000020b72ca */ /* 0x000fe200000e0000 */
[----:B------:R-:W-:Y:S01]  /*4f20*/  IMAD.U32 R8, RZ, RZ, UR10 ;  /* 0x0000000aff087e24 */ /* 0x000fe2000f8e00ff */
[----:B------:R-:W-:Y:S02]  /*4f30*/  @P3 R2UR UR44, R25 ;  /* 0x00000000192c32ca */ /* 0x000fe400000e0000 */
[----:B------:R-:W-:Y:S02]  /*4f40*/  R2UR UR27, R0 ;  /* 0x00000000001b72ca */ /* 0x000fe400000e0000 */
[----:B------:R-:W-:Y:S02]  /*4f50*/  @!P4 R2UR UR14, R8 ;  /* 0x00000000080ec2ca */ /* 0x000fe400000e0000 */
[----:B------:R-:W-:Y:S01]  /*4f60*/  IMAD.U32 R9, RZ, RZ, UR8 ;  /* 0x00000008ff097e24 */ /* 0x000fe2000f8e00ff */
[----:B------:R-:W-:Y:S02]  /*4f70*/  SEL R0, RZ, 0x1, P0 ;  /* 0x00000001ff007807 */ /* 0x000fe40000000000 */
[----:B------:R-:W-:Y:S02]  /*4f80*/  LOP3.LUT R28, R28, 0x1, RZ, 0x3c, !PT ;  /* 0x000000011c1c7812 */ /* 0x000fe400078e3cff */
[----:B------:R-:W-:Y:S02]  /*4f90*/  @!P4 R2UR UR15, R9 ;  /* 0x00000000090fc2ca */ /* 0x000fe400000e0000 */
[----:B------:R-:W-:Y:S02]  /*4fa0*/  LOP3.LUT R26, R26, R0, RZ, 0x3c, !PT ;  /* 0x000000001a1a7212 */ /* 0x000fe400078e3cff */
[----:B------:R-:W-:Y:S09]  /*4fb0*/  SEL R27, R27, RZ, P0 ;  /* 0x000000ff1b1b7207 */ /* 0x000ff20000000000 */
[----:B------:R3:W-:Y:S01]  /*4fc0*/  @!UP1 UTMALDG.3D [UR16], [UR14], desc[UR22] ;  /* 0x000016100e0095b4 */ /* 0x0007e20008011000 */
[----:B------:R3:W-:Y:S01]  /*4fd0*/  @!P4 SYNCS.ARRIVE.TRANS64.RED.A0TR RZ, [UR6+0xc8], R23 ;  /* 0x0000c817ffffc9a7 */ /* 0x0007e20008300406 */
[----:B------:R-:W-:Y:S01]  /*4fe0*/  UPLOP3.LUT UP1, UPT, UPT, UPT, UPT, 0x80, 0x8 ;  /* 0x000000000008789c */ /* 0x000fe20003f2f070 */
[----:B------:R-:W-:Y:S01]  /*4ff0*/  SYNCS.ARRIVE.TRANS64.RED.A1T0 RZ, [UR7], RZ ;  /* 0x000000ffffff79a7 */ /* 0x000fe20008100407 */
[----:B------:R-:W-:Y:S09]  /*5000*/  @P3 BRA `(.L_x_88) ;  /* 0xfffffff000a03947 */ /* 0x000ff2000383ffff */
[----:B------:R-:W-:-:S04]  /*5010*/  SHF.L.U32 R2, R28, 0x1f, RZ ;  /* 0x0000001f1c027819 */ /* 0x000fc800000006ff */
[----:B------:R-:W1:Y:S02]  /*5020*/  SYNCS.PHASECHK.TRANS64.TRYWAIT P0, [UR6+0xd0], R2 ;  /* 0x0000d002ff0075a7 */ /* 0x000e640008001106 */
[----:B-1----:R-:W-:Y:S05]  /*5030*/  @!P0 BRA `(.L_x_89) ;  /* 0x0000004c00908947 */ /* 0x002fea0003800000 */
.L_x_189:
[----:B------:R-:W2:Y:S02]  /*5040*/  SYNCS.PHASECHK.TRANS64.TRYWAIT P0, [UR6+0xd8], R2 ;  /* 0x0000d802ff0075a7 */ /* 0x000ea40008001106 */
[----:B--2---:R-:W-:Y:S05]  /*5050*/  @!P0 BRA `(.L_x_90) ;  /* 0x0000004c00a08947 */ /* 0x004fea0003800000 */
.L_x_191:
[----:B------:R-:W2:Y:S02]  /*5060*/  SYNCS.PHASECHK.TRANS64.TRYWAIT P0, [UR6+0xe0], R2 ;  /* 0x0000e002ff0075a7 */ /* 0x000ea40008001106 */
[----:B--2---:R-:W-:Y:S05]  /*5070*/  @!P0 BRA `(.L_x_91) ;  /* 0x0000004c00b08947 */ /* 0x004fea0003800000 */
.L_x_193:
[----:B-1----:R-:W-:-:S07]  /*5080*/  MOV R0, UR6 ;  /* 0x0000000600007c02 */ /* 0x002fce0008000f00 */
.L_x_92:
[----:B-1----:R-:W-:-:S04]  /*5090*/  SHF.L.U32 R2, R28, 0x1f, RZ ;  /* 0x0000001f1c027819 */ /* 0x002fc800000006ff */
[----:B------:R1:W2:Y:S03]  /*50a0*/  SYNCS.PHASECHK.TRANS64.TRYWAIT P0, [R0+URZ+0xe8], R2 ;  /* 0x0000e802000075a7 */ /* 0x0002a600080011ff */
[----:B--2---:R-:W-:Y:S05]  /*50b0*/  @!P0 NANOSLEEP.SYNCS 0x989680 ;  /* 0x009896800000895d */ /* 0x004fea0003900000 */
[----:B------:R-:W2:Y:S02]  /*50c0*/  @!P0 SYNCS.PHASECHK.TRANS64 P0, [R0+URZ+0xe8], R2 ;  /* 0x0000e802000085a7 */ /* 0x000ea400080010ff */
[----:B--23--:R-:W-:Y:S05]  /*50d0*/  @P0 EXIT ;  /* 0x000000000000094d */ /* 0x00cfea0003800000 */
[----:B------:R-:W-:Y:S05]  /*50e0*/  BRA `(.L_x_92) ;  /* 0xfffffffc00e87947 */ /* 0x000fea000383ffff */
.L_x_77:
[----:B------:R-:W-:-:S06]  /*50f0*/  UISETP.GE.AND UP1, UPT, UR10, 0x4, UPT ;  /* 0x000000040a00788c */ /* 0x000fcc000bf26270 */
[----:B------:R-:W-:-:S13]  /*5100*/  PLOP3.LUT P0, PT, PT, PT, UP1, 0x80, 0x8 ;  /* 0x000000000008781c */ /* 0x000fda0003f0f018 */
[----:B------:R-:W-:Y:S05]  /*5110*/  @!P0 EXIT ;  /* 0x000000000000894d */ /* 0x000fea0003800000 */
[----:B------:R-:W-:Y:S01]  /*5120*/  BAR.SYNC.DEFER_BLOCKING 0x6, 0xa0 ;  /* 0x0182800000007b1d */ /* 0x000fe20000010000 */
[C---:B------:R-:W-:Y:S01]  /*5130*/  IMAD.SHL.U32 R2, R101.reuse, 0x20, RZ ;  /* 0x0000002065027824 */ /* 0x040fe200078e00ff */
[C---:B------:R-:W-:Y:S01]  /*5140*/  SHF.L.U32 R46, R101.reuse, 0x10, RZ ;  /* 0x00000010652e7819 */ /* 0x040fe200000006ff */
[C---:B------:R-:W-:Y:S01]  /*5150*/  IMAD.SHL.U32 R100, R101.reuse, 0x4, RZ ;  /* 0x0000000465647824 */ /* 0x040fe200078e00ff */
[C---:B------:R-:W-:Y:S01]  /*5160*/  LOP3.LUT R102, R101.reuse, 0x60, RZ, 0xc0, !PT ;  /* 0x0000006065667812 */ /* 0x040fe200078ec0ff */
[----:B------:R-:W-:Y:S01]  /*5170*/  HFMA2 R97, -RZ, RZ, 0, 5.9604644775390625e-08 ;  /* 0x00000001ff617431 */ /* 0x000fe200000001ff */
[----:B------:R-:W-:Y:S02]  /*5180*/  UMOV UR48, 0x400 ;  /* 0x0000040000307882 */ /* 0x000fe40000000000 */
[----:B------:R-:W1:Y:S01]  /*5190*/  LDC R91, c[0x0][0x370] ;  /* 0x0000dc00ff5b7b82 */ /* 0x000e620000000800 */
[----:B------:R-:W-:Y:S01]  /*51a0*/  ULEA UR48, UR45, UR48, 0x18 ;  /* 0x000000302d307291 */ /* 0x000fe2000f8ec0ff */
[----:B------:R-:W-:Y:S01]  /*51b0*/  LOP3.LUT R3, R2, 0xc0, RZ, 0xc0, !PT ;  /* 0x000000c002037812 */ /* 0x000fe200078ec0ff */
[----:B------:R-:W-:Y:S01]  /*51c0*/  HFMA2 R95, -RZ, RZ, 0, 0 ;  /* 0x00000000ff5f7431 */ /* 0x000fe200000001ff */
[----:B------:R-:W-:Y:S01]  /*51d0*/  LOP3.LUT R99, R101, 0x2, RZ, 0xc0, !PT ;  /* 0x0000000265637812 */ /* 0x000fe200078ec0ff */
[----:B------:R-:W-:Y:S01]  /*51e0*/  UIADD3 UR4, UPT, UPT, UR48, 0x200, URZ ;  /* 0x0000020030047890 */ /* 0x000fe2000fffe0ff */
[----:B------:R-:W-:Y:S01]  /*51f0*/  LOP3.LUT R100, R3, 0x18, R100, 0xf8, !PT ;  /* 0x0000001803647812 */ /* 0x000fe200078ef864 */
[----:B------:R-:W-:Y:S01]  /*5200*/  IMAD.MOV.U32 R45, RZ, RZ, RZ ;  /* 0x000000ffff2d7224 */ /* 0x000fe200078e00ff */
[----:B------:R-:W2:Y:S01]  /*5210*/  LDC R42, c[0x0][0xf0c] ;  /* 0x0003c300ff2a7b82 */ /* 0x000ea20000000800 */
[----:B------:R-:W-:Y:S01]  /*5220*/  LOP3.LUT R46, R46, 0x600000, RZ, 0xc0, !PT ;  /* 0x006000002e2e7812 */ /* 0x000fe200078ec0ff */
[----:B------:R-:W-:Y:S01]  /*5230*/  IMAD.MOV.U32 R105, RZ, RZ, RZ ;  /* 0x000000ffff697224 */ /* 0x000fe200078e00ff */
[----:B------:R-:W-:Y:S01]  /*5240*/  LOP3.LUT R100, R100, 0xf20, R2, 0xf8, !PT ;  /* 0x00000f2064647812 */ /* 0x000fe200078ef802 */
[----:B------:R-:W-:Y:S01]  /*5250*/  IMAD.U32 R93, RZ, RZ, UR4 ;  /* 0x00000004ff5d7e24 */ /* 0x000fe2000f8e00ff */
[----:B------:R-:W-:Y:S01]  /*5260*/  LOP3.LUT R101, R101, 0x4, RZ, 0xc0, !PT ;  /* 0x0000000465657812 */ /* 0x000fe200078ec0ff */
[----:B------:R-:W4:Y:S01]  /*5270*/  LDCU.64 UR52, c[0x0][0x348] ;  /* 0x00006900ff3477ac */ /* 0x000f220008000a00 */
[----:B------:R-:W-:Y:S01]  /*5280*/  MOV R96, RZ ;  /* 0x000000ff00607202 */ /* 0x000fe20000000f00 */
[----:B------:R-:W1:Y:S01]  /*5290*/  LDC R89, c[0x0][0xf20] ;  /* 0x0003c800ff597b82 */ /* 0x000e620000000800 */
[----:B------:R-:W3:Y:S01]  /*52a0*/  LDS R0, [UR48+0x190] ;  /* 0x00019030ff007984 */ /* 0x000ee20008000800 */
[----:B------:R-:W-:Y:S01]  /*52b0*/  IMAD R100, R100, 0x2, R93 ;  /* 0x0000000264647824 */ /* 0x000fe200078e025d */
[----:B------:R-:W1:Y:S03]  /*52c0*/  LDCU.64 UR40, c[0x0][0xc88] ;  /* 0x00019100ff2877ac */ /* 0x000e660008000a00 */
[--C-:B------:R-:W-:Y:S01]  /*52d0*/  IMAD R99, R99, -0x10, R100.reuse ;  /* 0xfffffff063637824 */ /* 0x100fe200078e0264 */
[----:B------:R-:W1:Y:S01]  /*52e0*/  LDCU.64 UR42, c[0x0][0xc90] ;  /* 0x00019200ff2a77ac */ /* 0x000e620008000a00 */
[----:B------:R-:W1:Y:S01]  /*52f0*/  LDC R41, c[0x0][0xf30] ;  /* 0x0003cc00ff297b82 */ /* 0x000e620000000800 */
[----:B------:R-:W-:Y:S01]  /*5300*/  IMAD R98, R101, -0x10, R100 ;  /* 0xfffffff065627824 */ /* 0x000fe200078e0264 */
[----:B------:R-:W-:Y:S01]  /*5310*/  UMOV UR49, URZ ;  /* 0x000000ff00317c82 */ /* 0x000fe20008000000 */
[----:B------:R-:W-:-:S05]  /*5320*/  UMOV UR51, URZ ;  /* 0x000000ff00337c82 */ /* 0x000fca0008000000 */
[----:B------:R-:W1:Y:S08]  /*5330*/  LDC.64 R84, c[0x0][0xf10] ;  /* 0x0003c400ff547b82 */ /* 0x000e700000000a00 */
[----:B------:R-:W1:Y:S08]  /*5340*/  LDC.64 R38, c[0x0][0xf18] ;  /* 0x0003c600ff267b82 */ /* 0x000e700000000a00 */
[----:B------:R-:W1:Y:S08]  /*5350*/  LDC.64 R36, c[0x0][0xf28] ;  /* 0x0003ca00ff247b82 */ /* 0x000e700000000a00 */
[----:B------:R-:W1:Y:S01]  /*5360*/  LDC.64 R82, c[0x0][0xcb0] ;  /* 0x00032c00ff527b82 */ /* 0x000e620000000a00 */
[----:B---3--:R-:W-:-:S07]  /*5370*/  IMAD.IADD R46, R0, 0x1, R46 ;  /* 0x00000001002e7824 */ /* 0x008fce00078e022e */
[----:B------:R-:W3:Y:S08]  /*5380*/  LDC.64 R80, c[0x0][0xca8] ;  /* 0x00032a00ff507b82 */ /* 0x000ef00000000a00 */
[----:B--2-4-:R-:W1:Y:S02]  /*5390*/  LDC R90, c[0x0][0x374] ;  /* 0x0000dd00ff5a7b82 */ /* 0x014e640000000800 */
.L_x_136:
[----:B------:R-:W-:Y:S02]  /*53a0*/  LEA R0, R105, UR48, 0x3 ;  /* 0x0000003069007c11 */ /* 0x000fe4000f8e18ff */
[----:B------:R-:W-:Y:S02]  /*53b0*/  SHF.L.U32 R2, R95, 0x1f, RZ ;  /* 0x0000001f5f027819 */ /* 0x000fe400000006ff */
[----:B-1----:R-:W-:Y:S02]  /*53c0*/  LEA R16, R105, UR48, 0x4 ;  /* 0x0000003069107c11 */ /* 0x002fe4000f8e20ff */
[----:B------:R-:W2:Y:S02]  /*53d0*/  SYNCS.PHASECHK.TRANS64.TRYWAIT P0, [R0+URZ+0x100], R2 ;  /* 0x00010002000075a7 */ /* 0x000ea400080011ff */
[----:B--23--:R-:W-:Y:S05]  /*53e0*/  @!P0 BRA `(.L_x_93) ;  /* 0x0000004800ec8947 */ /* 0x00cfea0003800000 */
.L_x_194:
[----:B------:R-:W4:Y:S01]  /*53f0*/  LDC.64 R10, c[0x0][0xf10] ;  /* 0x0003c400ff0a7b82 */ /* 0x000f220000000a00 */
[----:B------:R-:W3:Y:S01]  /*5400*/  LDS.128 R16, [R16+0x170] ;  /* 0x0001700010107984 */ /* 0x000ee20000000c00 */
[----:B-1----:R-:W-:Y:S01]  /*5410*/  ISETP.NE.AND P1, PT, R41, 0x1, PT ;  /* 0x000000012900780c */ /* 0x002fe20003f25270 */
[----:B--2---:R-:W-:Y:S01]  /*5420*/  VIADD R0, R0, 0x110 ;  /* 0x0000011000007836 */ /* 0x004fe20000000000 */
[----:B------:R-:W-:Y:S04]  /*5430*/  ISETP.GE.AND P0, PT, R40, 0x1, PT ;  /* 0x000000012800780c */ /* 0x000fe80003f06270 */
[----:B------:R-:W1:Y:S01]  /*5440*/  LDC.64 R8, c[0x0][0xf18] ;  /* 0x0003c600ff087b82 */ /* 0x000e620000000a00 */
[----:B------:R-:W-:Y:S01]  /*5450*/  PRMT R0, RZ, 0x654, R0 ;  /* 0x00000654ff007816 */ /* 0x000fe20000000000 */
[----:B------:R-:W-:Y:S01]  /*5460*/  @!PT LDS RZ, [RZ] ;  /* 0x00000000fffff984 */ /* 0x000fe20000000800 */
[----:B------:R-:W-:Y:S01]  /*5470*/  @!PT LDS RZ, [RZ] ;  /* 0x00000000fffff984 */ /* 0x000fe20000000800 */
[----:B------:R-:W-:Y:S01]  /*5480*/  @!PT LDS RZ, [RZ] ;  /* 0x00000000fffff984 */ /* 0x000fe20000000800 */
[----:B------:R-:W-:Y:S01]  /*5490*/  @!PT LDS RZ, [RZ] ;  /* 0x00000000fffff984 */ /* 0x000fe20000000800 */
[----:B------:R2:W-:Y:S06]  /*54a0*/  MEMBAR.ALL.CTA ;  /* 0x0000000000007992 */ /* 0x0005ec0000008000 */
[----:B--2---:R-:W2:Y:S01]  /*54b0*/  FENCE.VIEW.ASYNC.S ;  /* 0x00000000000073c6 */ /* 0x004ea20000000000 */
[----:B------:R-:W1:Y:S08]  /*54c0*/  @!P1 LDC R12, c[0x0][0xf20] ;  /* 0x0003c800ff0c9b82 */ /* 0x000e700000000800 */
[----:B------:R-:W1:Y:S01]  /*54d0*/  @!P1 LDC R7, c[0x0][0xf0c] ;  /* 0x0003c300ff079b82 */ /* 0x000e620000000800 */
[----:B--2---:R2:W-:Y:S01]  /*54e0*/  SYNCS.ARRIVE.TRANS64.RED.A1T0 RZ, [R0+URZ], RZ ;  /* 0x000000ff00ff79a7 */ /* 0x0045e200081004ff */
[----:B---3--:R-:W-:Y:S04]  /*54f0*/  LOP3.LUT P4, RZ, R18, 0x1, RZ, 0xc0, !PT ;  /* 0x0000000112ff7812 */ /* 0x008fe8000788c0ff */
[----:B------:R-:W-:Y:S09]  /*5500*/  P2R R103, PR, RZ, 0x10 ;  /* 0x00000010ff677803 */ /* 0x000ff20000000000 */
[----:B------:R-:W-:Y:S02]  /*5510*/  @P4 MOV R44, R16 ;  /* 0x00000010002c4202 */ /* 0x000fe40000000f00 */
[----:B------:R-:W-:Y:S01]  /*5520*/  @P4 LOP3.LUT R43, R17, 0xffff, RZ, 0xc0, !PT ;  /* 0x0000ffff112b4812 */ /* 0x000fe200078ec0ff */
[----:B--2-4-:R-:W-:Y:S06]  /*5530*/  @!P0 BRA `(.L_x_94) ;  /* 0x0000000000a48947 */ /* 0x014fec0003800000 */
[----:B------:R-:W-:Y:S01]  /*5540*/  IMAD.HI.U32 R0, R90, R39, RZ ;  /* 0x000000275a007227 */ /* 0x000fe200078e00ff */
[----:B------:R-:W-:Y:S02]  /*5550*/  ISETP.NE.AND P0, PT, R38, 0x1, PT ;  /* 0x000000012600780c */ /* 0x000fe40003f05270 */
[----:B------:R-:W-:Y:S01]  /*5560*/  ISETP.NE.AND P2, PT, R40, 0x1, PT ;  /* 0x000000012800780c */ /* 0x000fe20003f45270 */
[----:B------:R-:W-:Y:S01]  /*5570*/  IMAD.HI.U32 R4, R91, R84, RZ ;  /* 0x000000545b047227 */ /* 0x000fe200078e00ff */
[----:B------:R-:W-:Y:S02]  /*5580*/  SHF.R.U32.HI R0, RZ, R89, R0 ;  /* 0x00000059ff007219 */ /* 0x000fe40000011600 */
[----:B------:R-:W-:Y:S01]  /*5590*/  ISETP.NE.AND P3, PT, R42, 0x1, PT ;  /* 0x000000012a00780c */ /* 0x000fe20003f65270 */
[----:B------:R-:W-:Y:S01]  /*55a0*/  IMAD.HI.U32 R6, R43, R39, RZ ;  /* 0x000000272b067227 */ /* 0x000fe200078e00ff */
[-C--:B------:R-:W-:Y:S02]  /*55b0*/  SHF.R.U32.HI R4, RZ, R85.reuse, R4 ;  /* 0x00000055ff047219 */ /* 0x080fe40000011604 */
[----:B------:R-:W-:Y:S01]  /*55c0*/  SEL R0, R90, R0, !P0 ;  /* 0x000000005a007207 */ /* 0x000fe20004000000 */
[----:B------:R-:W-:Y:S01]  /*55d0*/  IMAD.HI.U32 R5, R44, R84, RZ ;  /* 0x000000542c057227 */ /* 0x000fe200078e00ff */
[----:B------:R-:W-:Y:S03]  /*55e0*/  SEL R4, R91, R4, !P3 ;  /* 0x000000045b047207 */ /* 0x000fe60005800000 */
[-C--:B------:R-:W-:Y:S01]  /*55f0*/  IMAD.HI.U32 R3, R0, R36.reuse, RZ ;  /* 0x0000002400037227 */ /* 0x080fe200078e00ff */
[----:B------:R-:W-:Y:S03]  /*5600*/  SHF.R.U32.HI R5, RZ, R85, R5 ;  /* 0x00000055ff057219 */ /* 0x000fe60000011605 */
[----:B------:R-:W-:Y:S01]  /*5610*/  IMAD.HI.U32 R2, R4, R36, RZ ;  /* 0x0000002404027227 */ /* 0x000fe200078e00ff */
[----:B------:R-:W-:Y:S02]  /*5620*/  @P2 SHF.R.U32.HI R0, RZ, R37, R3 ;  /* 0x00000025ff002219 */ /* 0x000fe40000011603 */
[----:B------:R-:W-:Y:S02]  /*5630*/  SHF.R.U32.HI R3, RZ, R89, R6 ;  /* 0x00000059ff037219 */ /* 0x000fe40000011606 */
[----:B------:R-:W-:Y:S01]  /*5640*/  @P2 SHF.R.U32.HI R4, RZ, R37, R2 ;  /* 0x00000025ff042219 */ /* 0x000fe20000011602 */
[----:B------:R-:W-:Y:S01]  /*5650*/  IMAD R0, R40, R0, RZ ;  /* 0x0000000028007224 */ /* 0x000fe200078e02ff */
[----:B------:R-:W-:Y:S02]  /*5660*/  SEL R3, R43, R3, !P0 ;  /* 0x000000032b037207 */ /* 0x000fe40004000000 */
[----:B------:R-:W-:Y:S01]  /*5670*/  SEL R2, R44, R5, !P3 ;  /* 0x000000052c027207 */ /* 0x000fe20005800000 */
[----:B------:R-:W-:Y:S01]  /*5680*/  IMAD R5, R40, R4, RZ ;  /* 0x0000000428057224 */ /* 0x000fe200078e02ff */
[C---:B------:R-:W-:Y:S01]  /*5690*/  ISETP.GE.AND P0, PT, R3.reuse, R0, PT ;  /* 0x000000000300720c */ /* 0x040fe20003f06270 */
[C---:B------:R-:W-:Y:S03]  /*56a0*/  IMAD.HI.U32 R0, R3.reuse, R36, RZ ;  /* 0x0000002403007227 */ /* 0x040fe600078e00ff */
[C---:B------:R-:W-:Y:S02]  /*56b0*/  ISETP.GE.OR P0, PT, R2.reuse, R5, P0 ;  /* 0x000000050200720c */ /* 0x040fe40000706670 */
[----:B------:R-:W-:Y:S04]  /*56c0*/  SHF.R.U32.HI R0, RZ, R37, R0 ;  /* 0x00000025ff007219 */ /* 0x000fe80000011600 */
[C---:B------:R-:W-:Y:S05]  /*56d0*/  SEL R6, R3.reuse, R0, !P2 ;  /* 0x0000000003067207 */ /* 0x040fea0005000000 */
        /* <DEDUP_REMOVED lines=14> */
[----:B------:R-:W-:Y:S07]  /*57c0*/  IMAD R43, R3, R38, R43 ;  /* 0x00000026032b7224 */ /* 0x000fee00078e022b */
.L_x_94:
[----:B-1----:R-:W-:Y:S01]  /*57d0*/  @!P1 IMAD.HI.U32 R2, R43, R9, RZ ;  /* 0x000000092b029227 */ /* 0x002fe200078e00ff */
[----:B------:R-:W-:Y:S01]  /*57e0*/  @!P1 ISETP.NE.AND P0, PT, R8, 0x1, PT ;  /* 0x000000010800980c */ /* 0x000fe20003f05270 */
[----:B------:R-:W-:Y:S01]  /*57f0*/  USHF.L.U32 UR38, UR27, 0x7, URZ ;  /* 0x000000071b267899 */ /* 0x000fe200080006ff */
[----:B------:R-:W-:Y:S01]  /*5800*/  @!P1 ISETP.NE.AND P2, PT, R7, 0x1, PT ;  /* 0x000000010700980c */ /* 0x000fe20003f45270 */
[C---:B------:R-:W-:Y:S01]  /*5810*/  @!P1 IMAD.HI.U32 R0, R44.reuse, R10, RZ ;  /* 0x0000000a2c009227 */ /* 0x040fe200078e00ff */
[----:B------:R-:W-:Y:S01]  /*5820*/  @!P1 SHF.R.U32.HI R2, RZ, R12, R2 ;  /* 0x0000000cff029219 */ /* 0x000fe20000011602 */
[----:B------:R-:W-:Y:S01]  /*5830*/  USHF.L.U32 UR37, UR11, 0x7, URZ ;  /* 0x000000070b257899 */ /* 0x000fe200080006ff */
[----:B------:R-:W-:Y:S01]  /*5840*/  @P4 SHF.R.U32.HI R94, RZ, 0x10, R17 ;  /* 0x00000010ff5e4819 */ /* 0x000fe20000011611 */
[----:B------:R-:W-:Y:S01]  /*5850*/  VIADD R105, R105, 0x1 ;  /* 0x0000000169697836 */ /* 0x000fe20000000000 */
[----:B------:R-:W-:Y:S01]  /*5860*/  @!P1 SEL R2, R43, R2, !P0 ;  /* 0x000000022b029207 */ /* 0x000fe20004000000 */
[----:B------:R-:W-:Y:S01]  /*5870*/  BSSY.RECONVERGENT B6, `(.L_x_95) ;  /* 0x0000028000067945 */ /* 0x000fe20003800200 */
[----:B------:R-:W-:Y:S02]  /*5880*/  @!P1 SHF.R.U32.HI R0, RZ, R11, R0 ;  /* 0x0000000bff009219 */ /* 0x000fe40000011600 */
[----:B------:R-:W-:Y:S02]  /*5890*/  LOP3.LUT P0, RZ, R93, 0x1b0, RZ, 0xc0, !PT ;  /* 0x000001b05dff7812 */ /* 0x000fe4000780c0ff */
[----:B------:R-:W-:Y:S05]  /*58a0*/  @!P1 SEL R3, R44, R0, !P2 ;  /* 0x000000002c039207 */ /* 0x000fea0005000000 */
[----:B------:R-:W-:Y:S02]  /*58b0*/  @!P1 IMAD.IADD R0, R2, 0x1, -R3 ;  /* 0x0000000102009824 */ /* 0x000fe400078e0a03 */
[----:B------:R-:W-:Y:S02]  /*58c0*/  @!P1 IMAD.IADD R2, R3, 0x1, -R2 ;  /* 0x0000000103029824 */ /* 0x000fe400078e0a02 */
[----:B------:R-:W-:Y:S02]  /*58d0*/  @!P1 IMAD R44, R0, R7, R44 ;  /* 0x00000007002c9224 */ /* 0x000fe400078e022c */
[----:B------:R-:W-:Y:S01]  /*58e0*/  @!P1 IMAD R43, R2, R8, R43 ;  /* 0x00000008022b9224 */ /* 0x000fe200078e022b */
[----:B------:R-:W-:Y:S06]  /*58f0*/  @!P0 BRA `(.L_x_96) ;  /* 0x00000000007c8947 */ /* 0x000fec0003800000 */
[----:B------:R-:W1:Y:S01]  /*5900*/  LDCU.64 UR8, c[0x4][0x80] ;  /* 0x01001000ff0877ac */ /* 0x000e620008000a00 */
[----:B------:R-:W-:Y:S01]  /*5910*/  MOV R2, 0x0 ;  /* 0x0000000000027802 */ /* 0x000fe20000000f00 */
[----:B------:R-:W-:Y:S02]  /*5920*/  HFMA2 R12, -RZ, RZ, 0, 5.9604644775390625e-08 ;  /* 0x00000001ff0c7431 */ /* 0x000fe400000001ff */
[----:B------:R-:W-:Y:S01]  /*5930*/  IMAD.MOV.U32 R8, RZ, RZ, 0x70 ;  /* 0x00000070ff087424 */ /* 0x000fe200078e00ff */
[----:B------:R2:W3:Y:S01]  /*5940*/  LDC.64 R14, c[0x4][R2] ;  /* 0x01000000020e7b82 */ /* 0x0004e20000000a00 */
[----:B------:R-:W4:Y:S01]  /*5950*/  LDCU.64 UR6, c[0x4][0x88] ;  /* 0x01001100ff0677ac */ /* 0x000f220008000a00 */
[----:B------:R-:W-:Y:S01]  /*5960*/  IMAD.MOV.U32 R13, RZ, RZ, RZ ;  /* 0x000000ffff0d7224 */ /* 0x000fe200078e00ff */
[----:B------:R-:W2:Y:S01]  /*5970*/  LDCU.64 UR4, c[0x4][0x8] ;  /* 0x01000100ff0477ac */ /* 0x000ea20008000a00 */
[----:B-1----:R-:W-:Y:S01]  /*5980*/  MOV R5, UR9 ;  /* 0x0000000900057c02 */ /* 0x002fe20008000f00 */
[----:B------:R-:W-:Y:S01]  /*5990*/  IMAD.U32 R4, RZ, RZ, UR8 ;  /* 0x00000008ff047e24 */ /* 0x000fe2000f8e00ff */
[----:B----4-:R-:W-:Y:S01]  /*59a0*/  MOV R7, UR7 ;  /* 0x0000000700077c02 */ /* 0x010fe20008000f00 */
[----:B------:R-:W-:Y:S01]  /*59b0*/  IMAD.U32 R6, RZ, RZ, UR6 ;  /* 0x00000006ff067e24 */ /* 0x000fe2000f8e00ff */
[----:B--2---:R-:W-:Y:S01]  /*59c0*/  MOV R11, UR5 ;  /* 0x00000005000b7c02 */ /* 0x004fe20008000f00 */
[----:B------:R-:W-:Y:S02]  /*59d0*/  IMAD.U32 R10, RZ, RZ, UR4 ;  /* 0x00000004ff0a7e24 */ /* 0x000fe4000f8e00ff */
[----:B------:R-:W-:Y:S07]  /*59e0*/  LEPC R20, `(.L_x_97) ;  /* 0x000000001014794e */ /* 0x000fee0000000000 */
[----:B---3-5:R-:W-:Y:S05]  /*59f0*/  CALL.ABS.NOINC R14 ;  /* 0x000000000e007343 */ /* 0x028fea0003c00000 */
.L_x_97:
[----:B------:R-:W1:Y:S01]  /*5a00*/  LDCU.64 UR8, c[0x4][0x80] ;  /* 0x01001000ff0877ac */ /* 0x000e620008000a00 */
[----:B------:R-:W2:Y:S01]  /*5a10*/  LDC.64 R2, c[0x4][R2] ;  /* 0x0100000002027b82 */ /* 0x000ea20000000a00 */
[----:B------:R-:W-:Y:S02]  /*5a20*/  HFMA2 R12, -RZ, RZ, 0, 5.9604644775390625e-08 ;  /* 0x00000001ff0c7431 */ /* 0x000fe400000001ff */
[----:B------:R-:W-:Y:S02]  /*5a30*/  IMAD.MOV.U32 R8, RZ, RZ, 0x70 ;  /* 0x00000070ff087424 */ /* 0x000fe400078e00ff */
[----:B------:R-:W-:Y:S01]  /*5a40*/  IMAD.MOV.U32 R13, RZ, RZ, RZ ;  /* 0x000000ffff0d7224 */ /* 0x000fe200078e00ff */
[----:B------:R-:W3:Y:S01]  /*5a50*/  LDCU.64 UR6, c[0x4][0x88] ;  /* 0x01001100ff0677ac */ /* 0x000ee20008000a00 */
[----:B------:R-:W4:Y:S01]  /*5a60*/  LDCU.64 UR4, c[0x4][0x8] ;  /* 0x01000100ff0477ac */ /* 0x000f220008000a00 */
[----:B-1----:R-:W-:Y:S02]  /*5a70*/  MOV R4, UR8 ;  /* 0x0000000800047c02 */ /* 0x002fe40008000f00 */
[----:B------:R-:W-:Y:S02]  /*5a80*/  MOV R5, UR9 ;  /* 0x0000000900057c02 */ /* 0x000fe40008000f00 */
[----:B---3--:R-:W-:Y:S01]  /*5a90*/  MOV R7, UR7 ;  /* 0x0000000700077c02 */ /* 0x008fe20008000f00 */
[----:B------:R-:W-:Y:S01]  /*5aa0*/  IMAD.U32 R6, RZ, RZ, UR6 ;  /* 0x00000006ff067e24 */ /* 0x000fe2000f8e00ff */
[----:B----4-:R-:W-:Y:S01]  /*5ab0*/  MOV R11, UR5 ;  /* 0x00000005000b7c02 */ /* 0x010fe20008000f00 */
[----:B------:R-:W-:Y:S02]  /*5ac0*/  IMAD.U32 R10, RZ, RZ, UR4 ;  /* 0x00000004ff0a7e24 */ /* 0x000fe4000f8e00ff */
[----:B------:R-:W-:Y:S07]  /*5ad0*/  LEPC R20, `(.L_x_96) ;  /* 0x000000001014794e */ /* 0x000fee0000000000 */
[----:B--2---:R-:W-:Y:S05]  /*5ae0*/  CALL.ABS.NOINC R2 ;  /* 0x0000000002007343 */ /* 0x004fea0003c00000 */
.L_x_96:
[----:B------:R-:W-:Y:S05]  /*5af0*/  BSYNC.RECONVERGENT B6 ;  /* 0x0000000000067941 */ /* 0x000fea0003800200 */
.L_x_95:
[----:B------:R-:W-:Y:S01]  /*5b00*/  ISETP.NE.U32.AND P4, PT, R82, RZ, PT ;  /* 0x000000ff5200720c */ /* 0x000fe20003f85070 */
[----:B------:R-:W-:Y:S01]  /*5b10*/  UISETP.NE.AND UP2, UPT, UR50, URZ, UPT ;  /* 0x000000ff3200728c */ /* 0x000fe2000bf45270 */
[----:B------:R-:W-:Y:S01]  /*5b20*/  ISETP.NE.U32.AND P2, PT, RZ, UR40, PT ;  /* 0x00000028ff007c0c */ /* 0x000fe2000bf45070 */
[----:B------:R-:W-:Y:S01]  /*5b30*/  UISETP.NE.U32.AND UP1, UPT, UR42, URZ, UPT ;  /* 0x000000ff2a00728c */ /* 0x000fe2000bf25070 */
[----:B------:R-:W-:Y:S01]  /*5b40*/  ISETP.NE.AND.EX P4, PT, R83, RZ, PT, P4 ;  /* 0x000000ff5300720c */ /* 0x000fe20003f85340 */
[----:B------:R-:W-:Y:S01]  /*5b50*/  UPLOP3.LUT UP0, UPT, UPT, UPT, UPT, 0x40, 0x4 ;  /* 0x000000000004789c */ /* 0x000fe20003f0e870 */
[----:B------:R-:W-:Y:S01]  /*5b60*/  ISETP.NE.AND.EX P2, PT, RZ, UR41, PT, P2 ;  /* 0x00000029ff007c0c */ /* 0x000fe2000bf45320 */
[----:B------:R-:W-:Y:S01]  /*5b70*/  UISETP.NE.AND.EX UP1, UPT, UR43, URZ, UPT, UP1 ;  /* 0x000000ff2b00728c */ /* 0x000fe2000bf25310 */
[----:B------:R-:W-:Y:S04]  /*5b80*/  PLOP3.LUT P1, PT, PT, PT, UP2, 0x80, 0x8 ;  /* 0x000000000008781c */ /* 0x000fe80003f2f028 */
[----:B------:R-:W-:Y:S06]  /*5b90*/  @UP2 UPLOP3.LUT UP0, UPT, UPT, UPT, UP1, 0x80, 0x8 ;  /* 0x000000000008289c */ /* 0x000fec0003f0f010 */
[----:B------:R-:W-:Y:S01]  /*5ba0*/  PLOP3.LUT P0, PT, PT, PT, UP0, 0x80, 0x8 ;  /* 0x000000000008781c */ /* 0x000fe20003f0f008 */
[----:B------:R-:W-:Y:S01]  /*5bb0*/  @!UPT UIADD3 URZ, UPT, UPT, URZ, URZ, URZ ;  /* 0x000000fffffff290 */ /* 0x000fe2000fffe0ff */
[----:B------:R-:W-:Y:S11]  /*5bc0*/  BRA.U !UP1, `(.L_x_98) ;  /* 0x0000000109387547 */ /* 0x000ff6000b800000 */
[----:B------:R-:W-:Y:S01]  /*5bd0*/  UISETP.NE.U32.AND UP0, UPT, UR40, URZ, UPT ;  /* 0x000000ff2800728c */ /* 0x000fe2000bf05070 */
[----:B------:R-:W-:Y:S02]  /*5be0*/  HFMA2 R0, -RZ, RZ, 0, 5.9604644775390625e-08 ;  /* 0x00000001ff007431 */ /* 0x000fe400000001ff */
[----:B------:R-:W-:Y:S01]  /*5bf0*/  IMAD.MOV.U32 R88, RZ, RZ, 0x1 ;  /* 0x00000001ff587424 */ /* 0x000fe200078e00ff */
[----:B------:R-:W-:Y:S06]  /*5c00*/  UISETP.NE.AND.EX UP0, UPT, UR41, URZ, UPT, UP0 ;  /* 0x000000ff2900728c */ /* 0x000fec000bf05300 */
        /* <DEDUP_REMOVED lines=9> */
[----:B-12---:R-:W-:Y:S02]  /*5ca0*/  @!P3 IMAD.U32 R49, RZ, RZ, UR4 ;  /* 0x00000004ff31be24 */ /* 0x006fe4000f8e00ff */
.L_x_98:
[----:B------:R-:W-:Y:S05]  /*5cb0*/  @!P4 BRA `(.L_x_99) ;  /* 0x000000000020c947 */ /* 0x000fea0003800000 */
[----:B------:R-:W-:Y:S04]  /*5cc0*/  ISETP.NE.U32.AND P3, PT, R80, RZ, PT ;  /* 0x000000ff5000720c */ /* 0x000fe80003f65070 */
[----:B------:R-:W-:Y:S11]  /*5cd0*/  ISETP.NE.AND.EX P3, PT, R81, RZ, PT, P3 ;  /* 0x000000ff5100720c */ /* 0x000ff60003f65330 */
[----:B------:R-:W-:Y:S02]  /*5ce0*/  @!UPT UIADD3 URZ, UPT, UPT, URZ, URZ, URZ ;  /* 0x000000fffffff290 */ /* 0x000fe4000fffe0ff */
[----:B------:R-:W1:Y:S01]  /*5cf0*/  @P3 LDC.64 R2, c[0x0][0xca8] ;  /* 0x00032a00ff023b82 */ /* 0x000e620000000a00 */
[----:B------:R-:W-:Y:S04]  /*5d00*/  @P3 IMAD R0, R82, UR44, RZ ;  /* 0x0000002c52003c24 */ /* 0x000fe8000f8e02ff */
[----:B-1----:R-:W-:Y:S05]  /*5d10*/  @P3 IMAD.WIDE R2, R0, 0x4, R2 ;  /* 0x0000000400023825 */ /* 0x002fea00078e0202 */
[----:B-----5:R1:W5:Y:S02]  /*5d20*/  @P3 LDG.E R47, desc[UR46][R2.64] ;  /* 0x0000002e022f3981 */ /* 0x020364000c1e1900 */
[----:B-1----:R-:W2:Y:S02]  /*5d30*/  @!P3 LDC R47, c[0x0][0xca0] ;  /* 0x00032800ff2fbb82 */ /* 0x002ea40000000800 */
.L_x_99:
[----:B-----5:R-:W-:Y:S01]  /*5d40*/  FSETP.NEU.AND P3, PT, R49, RZ, PT ;  /* 0x000000ff3100720b */ /* 0x020fe20003f6d000 */
[----:B------:R-:W-:Y:S01]  /*5d50*/  BSSY B1, `(.L_x_100) ;  /* 0x0000039000017945 */ /* 0x000fe20003800000 */
[----:B------:R-:W-:Y:S01]  /*5d60*/  SEL R3, RZ, 0xffffffff, P2 ;  /* 0xffffffffff037807 */ /* 0x000fe20001000000 */
[----:B------:R-:W-:Y:S01]  /*5d70*/  IMAD.MOV.U32 R66, RZ, RZ, 0x1 ;  /* 0x00000001ff427424 */ /* 0x000fe200078e00ff */
[----:B------:R-:W-:Y:S01]  /*5d80*/  @P1 LOP3.LUT P2, RZ, R88, 0xff, RZ, 0xc0, !PT ;  /* 0x000000ff58ff1812 */ /* 0x000fe2000784c0ff */
[----:B------:R-:W-:Y:S01]  /*5d90*/  IMAD R48, R45, 0x80, R46 ;  /* 0x000000802d307824 */ /* 0x000fe200078e022e */
[----:B------:R-:W-:Y:S01]  /*5da0*/  @P1 SEL R0, RZ, 0xffffffff, P3 ;  /* 0xffffffffff001807 */ /* 0x000fe20001800000 */
[----:B------:R-:W-:Y:S01]  /*5db0*/  IMAD R106, R101, -0x10, R99 ;  /* 0xfffffff0656a7824 */ /* 0x000fe200078e0263 */
[----:B------:R-:W-:Y:S01]  /*5dc0*/  LOP3.LUT R97, R97, 0x1, RZ, 0x3c, !PT ;  /* 0x0000000161617812 */ /* 0x000fe200078e3cff */
[----:B------:R-:W-:Y:S01]  /*5dd0*/  IMAD.MOV.U32 R65, RZ, RZ, RZ ;  /* 0x000000ffff417224 */ /* 0x000fe200078e00ff */
[----:B------:R-:W-:Y:S02]  /*5de0*/  @P0 SEL R0, R3, R0, !P2 ;  /* 0x0000000003000207 */ /* 0x000fe40005000000 */
[----:B------:R-:W-:Y:S02]  /*5df0*/  CS2R R78, SRZ ;  /* 0x00000000004e7805 */ /* 0x000fe4000001ff00 */
[----:B------:R-:W-:Y:S02]  /*5e00*/  LEA R64, R45, UR48, 0x3 ;  /* 0x000000302d407c11 */ /* 0x000fe4000f8e18ff */
[----:B------:R-:W-:Y:S02]  /*5e10*/  CS2R R76, SRZ ;  /* 0x00000000004c7805 */ /* 0x000fe4000001ff00 */
[----:B------:R-:W-:Y:S02]  /*5e20*/  @P1 LOP3.LUT R0, R0, 0x1, RZ, 0xc0, !PT ;  /* 0x0000000100001812 */ /* 0x000fe400078ec0ff */
[----:B------:R-:W-:Y:S02]  /*5e30*/  CS2R R70, SRZ ;  /* 0x0000000000467805 */ /* 0x000fe4000001ff00 */
[----:B------:R-:W-:Y:S02]  /*5e40*/  PLOP3.LUT P2, PT, PT, PT, UP1, 0x80, 0x8 ;  /* 0x000000000008781c */ /* 0x000fe40003f4f018 */
[----:B------:R-:W-:Y:S02]  /*5e50*/  CS2R R68, SRZ ;  /* 0x0000000000447805 */ /* 0x000fe4000001ff00 */
[----:B------:R-:W-:Y:S02]  /*5e60*/  ISETP.NE.U32.OR P5, PT, R0, 0x1, !P1 ;  /* 0x000000010000780c */ /* 0x000fe40004fa5470 */
[----:B------:R-:W-:Y:S02]  /*5e70*/  CS2R R62, SRZ ;  /* 0x00000000003e7805 */ /* 0x000fe4000001ff00 */
[----:B------:R-:W-:Y:S02]  /*5e80*/  LOP3.LUT P4, R104, R88, 0xff, RZ, 0xc0, !PT ;  /* 0x000000ff58687812 */ /* 0x000fe4000788c0ff */
[----:B------:R-:W-:Y:S02]  /*5e90*/  CS2R R60, SRZ ;  /* 0x00000000003c7805 */ /* 0x000fe4000001ff00 */
[----:B------:R-:W-:Y:S02]  /*5ea0*/  SEL R2, RZ, 0xffffffff, P3 ;  /* 0xffffffffff027807 */ /* 0x000fe40001800000 */
[----:B------:R-:W-:Y:S02]  /*5eb0*/  CS2R R58, SRZ ;  /* 0x00000000003a7805 */ /* 0x000fe4000001ff00 */
[----:B------:R-:W-:Y:S02]  /*5ec0*/  P2R R107, PR, RZ, 0x20 ;  /* 0x00000020ff6b7803 */ /* 0x000fe40000000000 */
[----:B------:R-:W-:Y:S02]  /*5ed0*/  CS2R R56, SRZ ;  /* 0x0000000000387805 */ /* 0x000fe4000001ff00 */
[----:B------:R-:W-:Y:S02]  /*5ee0*/  @P2 SEL R2, R3, R2, !P4 ;  /* 0x0000000203022207 */ /* 0x000fe40006000000 */
[----:B------:R-:W-:Y:S02]  /*5ef0*/  @P5 SHF.L.U32 R0, R97, 0x1f, RZ ;  /* 0x0000001f61005819 */ /* 0x000fe400000006ff */
[----:B------:R-:W-:Y:S02]  /*5f00*/  LOP3.LUT R2, R2, 0x1, RZ, 0xc0, !PT ;  /* 0x0000000102027812 */ /* 0x000fe400078ec0ff */
[----:B------:R1:W3:Y:S02]  /*5f10*/  @P5 SYNCS.PHASECHK.TRANS64.TRYWAIT P1, [UR48+0xb0], R0 ;  /* 0x0000b000ff0055a7 */ /* 0x0002e40008021130 */
[----:B------:R-:W-:Y:S04]  /*5f20*/  ISETP.NE.U32.AND P2, PT, R2, 0x1, PT ;  /* 0x000000010200780c */ /* 0x000fe80003f45070 */
[----:B------:R-:W-:Y:S02]  /*5f30*/  P2R R67, PR, RZ, 0x4 ;  /* 0x00000004ff437803 */ /* 0x000fe40000000000 */
[----:B-1----:R-:W-:Y:S04]  /*5f40*/  SHF.L.U32 R0, R96, 0x1f, RZ ;  /* 0x0000001f60007819 */ /* 0x002fe800000006ff */
[----:B------:R1:W4:Y:S01]  /*5f50*/  SYNCS.PHASECHK.TRANS64.TRYWAIT P0, [R64+URZ+0x120], R0 ;  /* 0x00012000400075a7 */ /* 0x00032200080011ff */
[----:B---3--:R-:W-:Y:S01]  /*5f60*/  @P5 SEL R66, RZ, 0x1, !P1 ;  /* 0x00000001ff425807 */ /* 0x008fe20004800000 */
[----:B-1----:R-:W-:Y:S06]  /*5f70*/  @!P5 BRA `(.L_x_101) ;  /* 0x000000000058d947 */ /* 0x002fec0003800000 */
[----:B------:R-:W-:Y:S01]  /*5f80*/  IMAD.MOV.U32 R79, RZ, RZ, RZ ;  /* 0x000000ffff4f7224 */ /* 0x000fe200078e00ff */
[----:B------:R-:W-:Y:S01]  /*5f90*/  ISETP.NE.AND P1, PT, R66, RZ, PT ;  /* 0x000000ff4200720c */ /* 0x000fe20003f25270 */
[----:B------:R-:W-:Y:S01]  /*5fa0*/  BSSY B0, `(.L_x_102) ;  /* 0x000000c000007945 */ /* 0x000fe20003800000 */
[----:B------:R-:W-:Y:S02]  /*5fb0*/  CS2R R58, SRZ ;  /* 0x00000000003a7805 */ /* 0x000fe4000001ff00 */
[----:B------:R-:W-:Y:S02]  /*5fc0*/  CS2R R56, SRZ ;  /* 0x0000000000387805 */ /* 0x000fe4000001ff00 */
[----:B------:R-:W-:Y:S02]  /*5fd0*/  CS2R R62, SRZ ;  /* 0x00000000003e7805 */ /* 0x000fe4000001ff00 */
[----:B------:R-:W-:Y:S02]  /*5fe0*/  CS2R R60, SRZ ;  /* 0x00000000003c7805 */ /* 0x000fe4000001ff00 */
[----:B------:R-:W-:Y:S02]  /*5ff0*/  CS2R R70, SRZ ;  /* 0x0000000000467805 */ /* 0x000fe4000001ff00 */
[----:B------:R-:W-:Y:S02]  /*6000*/  CS2R R68, SRZ ;  /* 0x0000000000447805 */ /* 0x000fe4000001ff00 */
[----:B------:R-:W-:Y:S01]  /*6010*/  CS2R R76, SRZ ;  /* 0x00000000004c7805 */ /* 0x000fe2000001ff00 */
[----:B------:R-:W-:Y:S06]  /*6020*/  @P1 BRA `(.L_x_103) ;  /* 0x00000000000c1947 */ /* 0x000fec0003800000 */
[----:B------:R-:W-:Y:S04]  /*6030*/  SHF.L.U32 R3, R97, 0x1f, RZ ;  /* 0x0000001f61037819 */ /* 0x000fe800000006ff */
[----:B------:R-:W1:Y:S02]  /*6040*/  SYNCS.PHASECHK.TRANS64.TRYWAIT P1, [UR48+0xb0], R3 ;  /* 0x0000b003ff0075a7 */ /* 0x000e640008021130 */
[----:B-1----:R-:W-:Y:S05]  /*6050*/  @!P1 BRA `(.L_x_104) ;  /* 0x0000003c00e49947 */ /* 0x002fea0003800000 */
.L_x_103:
[----:B------:R-:W-:Y:S05]  /*6060*/  BSYNC B0 ;  /* 0x0000000000007941 */ /* 0x000fea0003800000 */
.L_x_102:
[----:B------:R-:W-:Y:S01]  /*6070*/  ISETP.NE.AND P1, PT, R67, RZ, PT ;  /* 0x000000ff4300720c */ /* 0x000fe20003f25270 */
[----:B------:R-:W-:Y:S11]  /*6080*/  HFMA2 R65, -RZ, RZ, 0, 5.9604644775390625e-08 ;  /* 0x00000001ff417431 */ /* 0x000ff600000001ff */
[----:B------:R-:W-:Y:S01]  /*6090*/  @!UPT UIADD3 URZ, UPT, UPT, URZ, URZ, URZ ;  /* 0x000000fffffff290 */ /* 0x000fe2000fffe0ff */
[----:B------:R3:W1:Y:S04]  /*60a0*/  @P1 LDS.128 R56, [R100] ;  /* 0x0000000064381984 */ /* 0x0006680000000c00 */
[----:B------:R3:W1:Y:S04]  /*60b0*/  @P1 LDS.128 R60, [R99+0x10] ;  /* 0x00001000633c1984 */ /* 0x0006680000000c00 */
[----:B------:R3:W1:Y:S04]  /*60c0*/  @P1 LDS.128 R68, [R98+0x20] ;  /* 0x0000200062441984 */ /* 0x0006680000000c00 */
[----:B------:R3:W1:Y:S02]  /*60d0*/  @P1 LDS.128 R76, [R106+0x30] ;  /* 0x000030006a4c1984 */ /* 0x0006640000000c00 */
.L_x_101:
[----:B------:R-:W-:Y:S05]  /*60e0*/  BSYNC B1 ;  /* 0x0000000000017941 */ /* 0x000fea0003800000 */
.L_x_100:
[----:B-1----:R-:W-:Y:S04]  /*60f0*/  SHF.R.U32.HI R2, RZ, 0x15, R48 ;  /* 0x00000015ff027819 */ /* 0x002fe80000011630 */
[----:B------:R-:W-:Y:S01]  /*6100*/  LOP3.LUT P1, RZ, R2, 0x3, R92, 0x48, !PT ;  /* 0x0000000302ff7812 */ /* 0x000fe2000782485c */
[----:B------:R-:W-:Y:S01]  /*6110*/  @!UPT UIADD3 URZ, UPT, UPT, URZ, URZ, URZ ;  /* 0x000000fffffff290 */ /* 0x000fe2000fffe0ff */
[----:B----4-:R-:W-:Y:S11]  /*6120*/  @P0 BRA `(.L_x_105) ;  /* 0x0000000000080947 */ /* 0x010ff60003800000 */
[----:B------:R-:W1:Y:S02]  /*6130*/  SYNCS.PHASECHK.TRANS64.TRYWAIT P0, [R64+URZ+0x120], R0 ;  /* 0x00012000400075a7 */ /* 0x000e6400080011ff */
[----:B-1----:R-:W-:Y:S05]  /*6140*/  @!P0 BRA `(.L_x_106) ;  /* 0x0000003c00c08947 */ /* 0x002fea0003800000 */
.L_x_105:
[----:B------:R-:W-:Y:S05]  /*6150*/  @!P1 BRA `(.L_x_107) ;  /* 0x0000000000409947 */ /* 0x000fea0003800000 */
[----:B------:R-:W4:Y:S01]  /*6160*/  LDCU.64 UR8, c[0x4][0x70] ;  /* 0x01000e00ff0877ac */ /* 0x000f220008000a00 */
[----:B------:R-:W-:Y:S01]  /*6170*/  MOV R3, 0x0 ;  /* 0x0000000000037802 */ /* 0x000fe20000000f00 */
[----:B------:R-:W-:Y:S02]  /*6180*/  HFMA2 R12, -RZ, RZ, 0, 5.9604644775390625e-08 ;  /* 0x00000001ff0c7431 */ /* 0x000fe400000001ff */
[----:B------:R-:W-:Y:S02]  /*6190*/  IMAD.MOV.U32 R8, RZ, RZ, 0x192 ;  /* 0x00000192ff087424 */ /* 0x000fe400078e00ff */
[----:B------:R-:W-:Y:S01]  /*61a0*/  IMAD.MOV.U32 R13, RZ, RZ, RZ ;  /* 0x000000ffff0d7224 */ /* 0x000fe200078e00ff */
[----:B------:R-:W5:Y:S01]  /*61b0*/  LDCU.64 UR6, c[0x4][0x78] ;  /* 0x01000f00ff0677ac */ /* 0x000f620008000a00 */
[----:B------:R-:W1:Y:S01]  /*61c0*/  LDC.64 R2, c[0x4][R3] ;  /* 0x0100000003027b82 */ /* 0x000e620000000a00 */
[----:B------:R-:W2:Y:S01]  /*61d0*/  LDCU.64 UR4, c[0x4][0x10] ;  /* 0x01000200ff0477ac */ /* 0x000ea20008000a00 */
[----:B----4-:R-:W-:Y:S01]  /*61e0*/  MOV R5, UR9 ;  /* 0x0000000900057c02 */ /* 0x010fe20008000f00 */
[----:B------:R-:W-:Y:S01]  /*61f0*/  IMAD.U32 R4, RZ, RZ, UR8 ;  /* 0x00000008ff047e24 */ /* 0x000fe2000f8e00ff */
[----:B-----5:R-:W-:Y:S01]  /*6200*/  MOV R7, UR7 ;  /* 0x0000000700077c02 */ /* 0x020fe20008000f00 */
[----:B------:R-:W-:Y:S01]  /*6210*/  IMAD.U32 R6, RZ, RZ, UR6 ;  /* 0x00000006ff067e24 */ /* 0x000fe2000f8e00ff */
[----:B--2---:R-:W-:Y:S01]  /*6220*/  MOV R11, UR5 ;  /* 0x00000005000b7c02 */ /* 0x004fe20008000f00 */
[----:B------:R-:W-:Y:S02]  /*6230*/  IMAD.U32 R10, RZ, RZ, UR4 ;  /* 0x00000004ff0a7e24 */ /* 0x000fe4000f8e00ff */
[----:B------:R-:W-:Y:S07]  /*6240*/  LEPC R20, `(.L_x_107) ;  /* 0x000000001014794e */ /* 0x000fee0000000000 */
[----:B-1-3--:R-:W-:Y:S05]  /*6250*/  CALL.ABS.NOINC R2 ;  /* 0x0000000002007343 */ /* 0x00afea0003c00000 */
.L_x_107:
[----:B------:R-:W-:Y:S01]  /*6260*/  SHF.L.U32 R50, R56, 0x10, RZ ;  /* 0x0000001038327819 */ /* 0x000fe200000006ff */
[----:B------:R-:W-:Y:S05]  /*6270*/  WARPSYNC.ALL ;  /* 0x0000000000007948 */ /* 0x000fea0003800000 */
[----:B------:R-:W-:Y:S01]  /*6280*/  R2UR UR4, R48 ;  /* 0x00000000300472ca */ /* 0x000fe200000e0000 */
[----:B------:R-:W-:Y:S01]  /*6290*/  BSSY.RECONVERGENT B0, `(.L_x_108) ;  /* 0x0000088000007945 */ /* 0x000fe20003800200 */
[----:B------:R-:W-:Y:S02]  /*62a0*/  LOP3.LUT R51, R56, 0xffff0000, RZ, 0xc0, !PT ;  /* 0xffff000038337812 */ /* 0x000fe400078ec0ff */
[----:B------:R-:W-:Y:S02]  /*62b0*/  SHF.L.U32 R52, R57, 0x10, RZ ;  /* 0x0000001039347819 */ /* 0x000fe400000006ff */
[----:B------:R-:W-:Y:S07]  /*62c0*/  ISETP.NE.AND P0, PT, R102, RZ, PT ;  /* 0x000000ff6600720c */ /* 0x000fee0003f05270 */
[----:B------:R-:W1:Y:S02]  /*62d0*/  LDTM.x32 R4, tmem[UR4] ;  /* 0x00000004000479ee */ /* 0x000e6400082c0000 */
[C---:B-12---:R-:W-:Y:S01]  /*62e0*/  FMUL R0, R47.reuse, R4 ;  /* 0x000000042f007220 */ /* 0x046fe20000400000 */
[C---:B------:R-:W-:Y:S01]  /*62f0*/  FMUL R2, R47.reuse, R5 ;  /* 0x000000052f027220 */ /* 0x040fe20000400000 */
[C---:B------:R-:W-:Y:S01]  /*6300*/  FMUL R4, R47.reuse, R8 ;  /* 0x000000082f047220 */ /* 0x040fe20000400000 */
[C---:B------:R-:W-:Y:S01]  /*6310*/  FMUL R3, R47.reuse, R6 ;  /* 0x000000062f037220 */ /* 0x040fe20000400000 */
[C---:B------:R-:W-:Y:S01]  /*6320*/  FMUL R5, R47.reuse, R9 ;  /* 0x000000092f057220 */ /* 0x040fe20000400000 */
[C---:B------:R-:W-:Y:S01]  /*6330*/  FMUL R8, R47.reuse, R12 ;  /* 0x0000000c2f087220 */ /* 0x040fe20000400000 */
[C---:B------:R-:W-:Y:S01]  /*6340*/  FMUL R6, R47.reuse, R10 ;  /* 0x0000000a2f067220 */ /* 0x040fe20000400000 */
[C---:B------:R-:W-:Y:S01]  /*6350*/  FMUL R9, R47.reuse, R13 ;  /* 0x0000000d2f097220 */ /* 0x040fe20000400000 */
[----:B------:R-:W-:Y:S01]  /*6360*/  FMUL R12, R47, R16 ;  /* 0x000000102f0c7220 */ /* 0x000fe20000400000 */
[----:B------:R-:W-:Y:S01]  /*6370*/  FFMA R0, R49, R50, R0 ;  /* 0x0000003231007223 */ /* 0x000fe20000000000 */
[C---:B------:R-:W-:Y:S01]  /*6380*/  FMUL R10, R47.reuse, R14 ;  /* 0x0000000e2f0a7220 */ /* 0x040fe20000400000 */
[C---:B------:R-:W-:Y:S01]  /*6390*/  FMUL R13, R47.reuse, R17 ;  /* 0x000000112f0d7220 */ /* 0x040fe20000400000 */
[----:B------:R-:W-:Y:S01]  /*63a0*/  FMUL R16, R47, R20 ;  /* 0x000000142f107220 */ /* 0x000fe20000400000 */
[----:B------:R-:W-:Y:S01]  /*63b0*/  FFMA R2, R49, R51, R2 ;  /* 0x0000003331027223 */ /* 0x000fe20000000002 */
[C---:B------:R-:W-:Y:S01]  /*63c0*/  FMUL R14, R47.reuse, R18 ;  /* 0x000000122f0e7220 */ /* 0x040fe20000400000 */
        /* <DEDUP_REMOVED lines=8> */
[----:B------:R-:W-:Y:S01]  /*6450*/  LOP3.LUT R32, R57, 0xffff0000, RZ, 0xc0, !PT ;  /* 0xffff000039207812 */ /* 0x000fe200078ec0ff */
[C---:B------:R-:W-:Y:S01]  /*6460*/  FMUL R26, R47.reuse, R30 ;  /* 0x0000001e2f1a7220 */ /* 0x040fe20000400000 */
[----:B------:R-:W-:Y:S01]  /*6470*/  FMUL R29, R47, R33 ;  /* 0x000000212f1d7220 */ /* 0x000fe20000400000 */
[----:B------:R-:W-:Y:S01]  /*6480*/  SHF.L.U32 R33, R58, 0x10, RZ ;  /* 0x000000103a217819 */ /* 0x000fe200000006ff */
[----:B------:R-:W-:Y:S01]  /*6490*/  FFMA R3, R49, R52, R3 ;  /* 0x0000003431037223 */ /* 0x000fe20000000003 */
[----:B------:R-:W-:Y:S01]  /*64a0*/  F2FP.BF16.F32.PACK_AB R52, R2, R0 ;  /* 0x000000000234723e */ /* 0x000fe200000010ff */
[----:B------:R-:W-:Y:S01]  /*64b0*/  FMUL R7, R47, R7 ;  /* 0x000000072f077220 */ /* 0x000fe20000400000 */
[----:B------:R-:W-:Y:S01]  /*64c0*/  SHF.L.U32 R0, R59, 0x10, RZ ;  /* 0x000000103b007819 */ /* 0x000fe200000006ff */
[----:B------:R-:W-:Y:S01]  /*64d0*/  FMUL R30, R47, R34 ;  /* 0x000000222f1e7220 */ /* 0x000fe20000400000 */
[----:B------:R-:W-:Y:S01]  /*64e0*/  LOP3.LUT R34, R58, 0xffff0000, RZ, 0xc0, !PT ;  /* 0xffff00003a227812 */ /* 0x000fe200078ec0ff */
[----:B------:R-:W-:Y:S01]  /*64f0*/  FFMA R7, R49, R32, R7 ;  /* 0x0000002031077223 */ /* 0x000fe20000000007 */
[----:B------:R-:W-:Y:S01]  /*6500*/  LOP3.LUT R2, R59, 0xffff0000, RZ, 0xc0, !PT ;  /* 0xffff00003b027812 */ /* 0x000fe200078ec0ff */
[----:B------:R-:W-:Y:S01]  /*6510*/  FFMA R4, R49, R33, R4 ;  /* 0x0000002131047223 */ /* 0x000fe20000000004 */
[----:B------:R-:W-:Y:S01]  /*6520*/  FMUL R11, R47, R11 ;  /* 0x0000000b2f0b7220 */ /* 0x000fe20000400000 */
[----:B------:R-:W-:Y:S01]  /*6530*/  FFMA R5, R49, R34, R5 ;  /* 0x0000002231057223 */ /* 0x000fe20000000005 */
[----:B------:R-:W-:Y:S01]  /*6540*/  F2FP.BF16.F32.PACK_AB R53, R7, R3 ;  /* 0x000000030735723e */ /* 0x000fe200000010ff */
[C---:B------:R-:W-:Y:S01]  /*6550*/  FFMA R6, R49.reuse, R0, R6 ;  /* 0x0000000031067223 */ /* 0x040fe20000000006 */
[C---:B------:R-:W-:Y:S01]  /*6560*/  SHF.L.U32 R0, R60.reuse, 0x10, RZ ;  /* 0x000000103c007819 */ /* 0x040fe200000006ff */
[----:B------:R-:W-:Y:S01]  /*6570*/  FFMA R11, R49, R2, R11 ;  /* 0x00000002310b7223 */ /* 0x000fe2000000000b */
[----:B------:R-:W-:Y:S01]  /*6580*/  LOP3.LUT R2, R60, 0xffff0000, RZ, 0xc0, !PT ;  /* 0xffff00003c027812 */ /* 0x000fe200078ec0ff */
[----:B------:R-:W-:Y:S01]  /*6590*/  FMUL R15, R47, R15 ;  /* 0x0000000f2f0f7220 */ /* 0x000fe20000400000 */
[----:B------:R-:W-:Y:S01]  /*65a0*/  SHF.L.U32 R3, R61, 0x10, RZ ;  /* 0x000000103d037819 */ /* 0x000fe200000006ff */
[----:B------:R-:W-:Y:S01]  /*65b0*/  FFMA R8, R49, R0, R8 ;  /* 0x0000000031087223 */ /* 0x000fe20000000008 */
[----:B------:R-:W-:Y:S01]  /*65c0*/  LOP3.LUT R0, R61, 0xffff0000, RZ, 0xc0, !PT ;  /* 0xffff00003d007812 */ /* 0x000fe200078ec0ff */
[C---:B------:R-:W-:Y:S01]  /*65d0*/  FFMA R9, R49.reuse, R2, R9 ;  /* 0x0000000231097223 */ /* 0x040fe20000000009 */
[C---:B------:R-:W-:Y:S01]  /*65e0*/  SHF.L.U32 R2, R62.reuse, 0x10, RZ ;  /* 0x000000103e027819 */ /* 0x040fe200000006ff */
[----:B------:R-:W-:Y:S01]  /*65f0*/  FFMA R10, R49, R3, R10 ;  /* 0x00000003310a7223 */ /* 0x000fe2000000000a */
[----:B------:R-:W-:Y:S01]  /*6600*/  SHF.L.U32 R3, R63, 0x10, RZ ;  /* 0x000000103f037819 */ /* 0x000fe200000006ff */
[C---:B------:R-:W-:Y:S01]  /*6610*/  FFMA R15, R49.reuse, R0, R15 ;  /* 0x00000000310f7223 */ /* 0x040fe2000000000f */
[----:B------:R-:W-:Y:S01]  /*6620*/  LOP3.LUT R0, R62, 0xffff0000, RZ, 0xc0, !PT ;  /* 0xffff00003e007812 */ /* 0x000fe200078ec0ff */
[----:B------:R-:W-:Y:S01]  /*6630*/  FFMA R12, R49, R2, R12 ;  /* 0x00000002310c7223 */ /* 0x000fe2000000000c */
[C---:B------:R-:W-:Y:S01]  /*6640*/  SHF.L.U32 R2, R68.reuse, 0x10, RZ ;  /* 0x0000001044027819 */ /* 0x040fe200000006ff */
[----:B------:R-:W-:Y:S01]  /*6650*/  FMUL R19, R47, R19 ;  /* 0x000000132f137220 */ /* 0x000fe20000400000 */
[----:B------:R-:W-:Y:S01]  /*6660*/  F2FP.BF16.F32.PACK_AB R54, R5, R4 ;  /* 0x000000040536723e */ /* 0x000fe200000010ff */
[----:B------:R-:W-:Y:S01]  /*6670*/  FFMA R13, R49, R0, R13 ;  /* 0x00000000310d7223 */ /* 0x000fe2000000000d */
[----:B------:R-:W-:Y:S01]  /*6680*/  LOP3.LUT R0, R63, 0xffff0000, RZ, 0xc0, !PT ;  /* 0xffff00003f007812 */ /* 0x000fe200078ec0ff */
[----:B------:R-:W-:Y:S01]  /*6690*/  FFMA R14, R49, R3, R14 ;  /* 0x00000003310e7223 */ /* 0x000fe2000000000e */
[----:B------:R-:W-:Y:S01]  /*66a0*/  LOP3.LUT R3, R68, 0xffff0000, RZ, 0xc0, !PT ;  /* 0xffff000044037812 */ /* 0x000fe200078ec0ff */
[----:B------:R-:W-:Y:S01]  /*66b0*/  FMUL R23, R47, R23 ;  /* 0x000000172f177220 */ /* 0x000fe20000400000 */
[----:B------:R-:W-:Y:S01]  /*66c0*/  F2FP.BF16.F32.PACK_AB R55, R11, R6 ;  /* 0x000000060b37723e */ /* 0x000fe200000010ff */
[----:B------:R-:W-:Y:S01]  /*66d0*/  FFMA R19, R49, R0, R19 ;  /* 0x0000000031137223 */ /* 0x000fe20000000013 */
[----:B------:R-:W-:Y:S01]  /*66e0*/  SHF.L.U32 R0, R69, 0x10, RZ ;  /* 0x0000001045007819 */ /* 0x000fe200000006ff */
[----:B------:R-:W-:Y:S01]  /*66f0*/  FFMA R16, R49, R2, R16 ;  /* 0x0000000231107223 */ /* 0x000fe20000000010 */
[----:B------:R-:W-:Y:S01]  /*6700*/  LOP3.LUT R2, R69, 0xffff0000, RZ, 0xc0, !PT ;  /* 0xffff000045027812 */ /* 0x000fe200078ec0ff */
[----:B------:R-:W-:Y:S01]  /*6710*/  FFMA R17, R49, R3, R17 ;  /* 0x0000000331117223 */ /* 0x000fe20000000011 */
[----:B------:R-:W-:Y:S01]  /*6720*/  SHF.L.U32 R3, R71, 0x10, RZ ;  /* 0x0000001047037819 */ /* 0x000fe200000006ff */
[----:B------:R-:W-:Y:S01]  /*6730*/  FFMA R18, R49, R0, R18 ;  /* 0x0000000031127223 */ /* 0x000fe20000000012 */
[C---:B------:R-:W-:Y:S01]  /*6740*/  SHF.L.U32 R0, R70.reuse, 0x10, RZ ;  /* 0x0000001046007819 */ /* 0x040fe200000006ff */
[----:B------:R1:W-:Y:S01]  /*6750*/  STS.128 [R100], R52 ;  /* 0x0000003464007388 */ /* 0x0003e20000000c00 */
[----:B------:R-:W-:Y:S01]  /*6760*/  F2FP.BF16.F32.PACK_AB R8, R9, R8 ;  /* 0x000000080908723e */ /* 0x000fe200000010ff */
[C---:B------:R-:W-:Y:S01]  /*6770*/  FFMA R23, R49.reuse, R2, R23 ;  /* 0x0000000231177223 */ /* 0x040fe20000000017 */
[----:B------:R-:W-:Y:S01]  /*6780*/  LOP3.LUT R2, R70, 0xffff0000, RZ, 0xc0, !PT ;  /* 0xffff000046027812 */ /* 0x000fe200078ec0ff */
[----:B------:R-:W-:Y:S01]  /*6790*/  FFMA R20, R49, R0, R20 ;  /* 0x0000000031147223 */ /* 0x000fe20000000014 */
[----:B------:R-:W-:Y:S01]  /*67a0*/  LOP3.LUT R0, R71, 0xffff0000, RZ, 0xc0, !PT ;  /* 0xffff000047007812 */ /* 0x000fe200078ec0ff */
[----:B------:R-:W-:Y:S01]  /*67b0*/  FMUL R27, R47, R27 ;  /* 0x0000001b2f1b7220 */ /* 0x000fe20000400000 */
[----:B------:R-:W-:Y:S01]  /*67c0*/  F2FP.BF16.F32.PACK_AB R9, R15, R10 ;  /* 0x0000000a0f09723e */ /* 0x000fe200000010ff */
[C---:B------:R-:W-:Y:S01]  /*67d0*/  FFMA R21, R49.reuse, R2, R21 ;  /* 0x0000000231157223 */ /* 0x040fe20000000015 */
[C---:B------:R-:W-:Y:S01]  /*67e0*/  FFMA R22, R49.reuse, R3, R22 ;  /* 0x0000000331167223 */ /* 0x040fe20000000016 */
[----:B------:R-:W-:Y:S01]  /*67f0*/  FFMA R27, R49, R0, R27 ;  /* 0x00000000311b7223 */ /* 0x000fe2000000001b */
[C---:B------:R-:W-:Y:S01]  /*6800*/  SHF.L.U32 R2, R76.reuse, 0x10, RZ ;  /* 0x000000104c027819 */ /* 0x040fe200000006ff */
[C---:B------:R-:W-:Y:S01]  /*6810*/  FMUL R31, R47.reuse, R31 ;  /* 0x0000001f2f1f7220 */ /* 0x040fe20000400000 */
[----:B------:R-:W-:Y:S01]  /*6820*/  LOP3.LUT R0, R76, 0xffff0000, RZ, 0xc0, !PT ;  /* 0xffff00004c007812 */ /* 0x000fe200078ec0ff */
[----:B------:R-:W-:Y:S01]  /*6830*/  FMUL R35, R47, R35 ;  /* 0x000000232f237220 */ /* 0x000fe20000400000 */
[----:B------:R-:W-:Y:S01]  /*6840*/  SHF.L.U32 R3, R77, 0x10, RZ ;  /* 0x000000104d037819 */ /* 0x000fe200000006ff */
[----:B------:R-:W-:Y:S01]  /*6850*/  FFMA R24, R49, R2, R24 ;  /* 0x0000000231187223 */ /* 0x000fe20000000018 */
[----:B------:R-:W-:Y:S01]  /*6860*/  F2FP.BF16.F32.PACK_AB R10, R13, R12 ;  /* 0x0000000c0d0a723e */ /* 0x000fe200000010ff */
[----:B------:R-:W-:Y:S01]  /*6870*/  FFMA R25, R49, R0, R25 ;  /* 0x0000000031197223 */ /* 0x000fe20000000019 */
[----:B------:R-:W-:Y:S01]  /*6880*/  F2FP.BF16.F32.PACK_AB R11, R19, R14 ;  /* 0x0000000e130b723e */ /* 0x000fe200000010ff */
[----:B------:R-:W-:Y:S01]  /*6890*/  FFMA R26, R49, R3, R26 ;  /* 0x00000003311a7223 */ /* 0x000fe2000000001a */
[----:B------:R-:W-:Y:S02]  /*68a0*/  LOP3.LUT R0, R77, 0xffff0000, RZ, 0xc0, !PT ;  /* 0xffff00004d007812 */ /* 0x000fe400078ec0ff */
[C---:B------:R-:W-:Y:S01]  /*68b0*/  SHF.L.U32 R2, R78.reuse, 0x10, RZ ;  /* 0x000000104e027819 */ /* 0x040fe200000006ff */
[----:B------:R1:W-:Y:S01]  /*68c0*/  STS.128 [R99+0x10], R8 ;  /* 0x0000100863007388 */ /* 0x0003e20000000c00 */
[----:B------:R-:W-:Y:S01]  /*68d0*/  LOP3.LUT R3, R78, 0xffff0000, RZ, 0xc0, !PT ;  /* 0xffff00004e037812 */ /* 0x000fe200078ec0ff */
[----:B------:R-:W-:Y:S01]  /*68e0*/  FFMA R31, R49, R0, R31 ;  /* 0x00000000311f7223 */ /* 0x000fe2000000001f */
[----:B------:R-:W-:Y:S01]  /*68f0*/  SHF.L.U32 R4, R79, 0x10, RZ ;  /* 0x000000104f047819 */ /* 0x000fe200000006ff */
[----:B------:R-:W-:Y:S01]  /*6900*/  FFMA R28, R49, R2, R28 ;  /* 0x00000002311c7223 */ /* 0x000fe2000000001c */
[----:B------:R-:W-:Y:S01]  /*6910*/  F2FP.BF16.F32.PACK_AB R16, R17, R16 ;  /* 0x000000101110723e */ /* 0x000fe200000010ff */
[----:B------:R-:W-:Y:S01]  /*6920*/  FFMA R29, R49, R3, R29 ;  /* 0x00000003311d7223 */ /* 0x000fe2000000001d */
[----:B------:R-:W-:Y:S01]  /*6930*/  LOP3.LUT R5, R79, 0xffff0000, RZ, 0xc0, !PT ;  /* 0xffff00004f057812 */ /* 0x000fe200078ec0ff */
[----:B------:R-:W-:Y:S01]  /*6940*/  FFMA R30, R49, R4, R30 ;  /* 0x00000004311e7223 */ /* 0x000fe2000000001e */
[----:B------:R-:W-:Y:S02]  /*6950*/  F2FP.BF16.F32.PACK_AB R17, R23, R18 ;  /* 0x000000121711723e */ /* 0x000fe400000010ff */
[----:B------:R-:W-:Y:S01]  /*6960*/  F2FP.BF16.F32.PACK_AB R18, R21, R20 ;  /* 0x000000141512723e */ /* 0x000fe200000010ff */
[----:B------:R-:W-:Y:S01]  /*6970*/  FFMA R35, R49, R5, R35 ;  /* 0x0000000531237223 */ /* 0x000fe20000000023 */
[----:B------:R-:W-:Y:S02]  /*6980*/  F2FP.BF16.F32.PACK_AB R19, R27, R22 ;  /* 0x000000161b13723e */ /* 0x000fe400000010ff */
[----:B------:R-:W-:Y:S02]  /*6990*/  F2FP.BF16.F32.PACK_AB R24, R25, R24 ;  /* 0x000000181918723e */ /* 0x000fe400000010ff */
[----:B------:R-:W-:Y:S01]  /*69a0*/  F2FP.BF16.F32.PACK_AB R25, R31, R26 ;  /* 0x0000001a1f19723e */ /* 0x000fe200000010ff */
[----:B------:R1:W-:Y:S01]  /*69b0*/  STS.128 [R98+0x20], R16 ;  /* 0x0000201062007388 */ /* 0x0003e20000000c00 */
[----:B------:R-:W-:Y:S02]  /*69c0*/  F2FP.BF16.F32.PACK_AB R26, R29, R28 ;  /* 0x0000001c1d1a723e */ /* 0x000fe400000010ff */
[----:B------:R-:W-:Y:S05]  /*69d0*/  F2FP.BF16.F32.PACK_AB R27, R35, R30 ;  /* 0x0000001e231b723e */ /* 0x000fea00000010ff */
[----:B------:R1:W-:Y:S01]  /*69e0*/  STS.128 [R106+0x30], R24 ;  /* 0x000030186a007388 */ /* 0x0003e20000000c00 */
[----:B------:R-:W-:Y:S01]  /*69f0*/  @!PT LDS RZ, [RZ] ;  /* 0x00000000fffff984 */ /* 0x000fe20000000800 */
[----:B------:R-:W-:Y:S01]  /*6a00*/  @!PT LDS RZ, [RZ] ;  /* 0x00000000fffff984 */ /* 0x000fe20000000800 */
[----:B------:R-:W-:Y:S01]  /*6a10*/  @!PT LDS RZ, [RZ] ;  /* 0x00000000fffff984 */ /* 0x000fe20000000800 */
[----:B------:R-:W-:Y:S01]  /*6a20*/  @!PT LDS RZ, [RZ] ;  /* 0x00000000fffff984 */ /* 0x000fe20000000800 */
[----:B------:R2:W-:Y:S07]  /*6a30*/  MEMBAR.ALL.CTA ;  /* 0x0000000000007992 */ /* 0x0005ee0000008000 */
[----:B--2---:R-:W2:Y:S02]  /*6a40*/  FENCE.VIEW.ASYNC.S ;  /* 0x00000000000073c6 */ /* 0x004ea40000000000 */
[----:B--2---:R-:W-:Y:S06]  /*6a50*/  BAR.SYNC.DEFER_BLOCKING 0x1, 0x80 ;  /* 0x0042000000007b1d */ /* 0x004fec0000010000 */
[----:B------:R-:W-:Y:S05]  /*6a60*/  @P0 BRA `(.L_x_109) ;  /* 0x0000000000280947 */ /* 0x000fea0003800000 */
[----:B------:R-:W-:Y:S02]  /*6a70*/  UIADD3 UR4, UPT, UPT, UR48, 0x200, URZ ;  /* 0x0000020030047890 */ /* 0x000fe4000fffe0ff */
[----:B------:R-:W-:Y:S01]  /*6a80*/  UIADD3 UR6, UP0, UPT, UR52, 0xa80, URZ ;  /* 0x00000a8034067890 */ /* 0x000fe2000ff1e0ff */
[----:B------:R-:W-:Y:S03]  /*6a90*/  UMOV UR39, UR44 ;  /* 0x0000002c00277c82 */ /* 0x000fe60008000000 */
[----:B------:R-:W-:Y:S01]  /*6aa0*/  MOV R93, UR4 ;  /* 0x00000004005d7c02 */ /* 0x000fe20008000f00 */
[----:B------:R-:W-:Y:S03]  /*6ab0*/  UIADD3.X UR7, UPT, UPT, URZ, UR53, URZ, UP0, !UPT ;  /* 0x00000035ff077290 */ /* 0x000fe600087fe4ff */
[----:B------:R-:W-:Y:S11]  /*6ac0*/  R2UR UR36, R93 ;  /* 0x000000005d2472ca */ /* 0x000ff600000e0000 */
[----:B------:R-:W-:Y:S02]  /*6ad0*/  @!UPT UIADD3 URZ, UPT, UPT, URZ, URZ, URZ ;  /* 0x000000fffffff290 */ /* 0x000fe4000fffe0ff */
[----:B------:R2:W-:Y:S01]  /*6ae0*/  UTMASTG.3D [UR36], [UR6] ;  /* 0x00000024060073b5 */ /* 0x0005e20008010000 */
[----:B------:R0:W-:Y:S01]  /*6af0*/  UTMACMDFLUSH ;  /* 0x00000000000079b7 */ /* 0x0001e20000000000 */
[----:B--2---:R-:W-:Y:S04]  /*6b00*/  DEPBAR.LE SB0, 0x1 ;  /* 0x000080400000791a */ /* 0x004fe80000000000 */
.L_x_109:
[----:B------:R-:W-:Y:S05]  /*6b10*/  BSYNC.RECONVERGENT B0 ;  /* 0x0000000000007941 */ /* 0x000fea0003800200 */
.L_x_108:
[----:B------:R-:W-:Y:S01]  /*6b20*/  BAR.SYNC.DEFER_BLOCKING 0x1, 0x80 ;  /* 0x0042000000007b1d */ /* 0x000fe20000010000 */
[----:B------:R-:W-:Y:S01]  /*6b30*/  ISETP.NE.AND P1, PT, R107, RZ, PT ;  /* 0x000000ff6b00720c */ /* 0x000fe20003f25270 */
[----:B------:R-:W-:Y:S01]  /*6b40*/  UISETP.NE.AND UP0, UPT, UR49, URZ, UPT ;  /* 0x000000ff3100728c */ /* 0x000fe2000bf05270 */
[----:B------:R-:W-:Y:S11]  /*6b50*/  LEA R2, R65, UR48, 0x3 ;  /* 0x0000003041027c11 */ /* 0x000ff6000f8e18ff */
[----:B------:R-:W-:Y:S01]  /*6b60*/  @P1 SHF.L.U32 R3, R97, 0x1f, RZ ;  /* 0x0000001f61031819 */ /* 0x000fe200000006ff */
[----:B------:R-:W-:Y:S06]  /*6b70*/  BRA.U !UP0, `(.L_x_110) ;  /* 0x0000000108247547 */ /* 0x000fec000b800000 */
[----:B------:R-:W-:Y:S01]  /*6b80*/  IMAD.U32 R4, RZ, RZ, UR51 ;  /* 0x00000033ff047e24 */ /* 0x000fe2000f8e00ff */
[----:B------:R-:W-:Y:S01]  /*6b90*/  MOV R0, UR45 ;  /* 0x0000002d00007c02 */ /* 0x000fe20008000f00 */
[----:B------:R-:W-:Y:S03]  /*6ba0*/  UIADD3 UR51, UPT, UPT, UR51, 0x1, URZ ;  /* 0x0000000133337890 */ /* 0x000fe6000fffe0ff */
[----:B------:R-:W-:Y:S01]  /*6bb0*/  @P1 LEA R4, R4, UR48, 0x3 ;  /* 0x0000003004041c11 */ /* 0x000fe2000f8e18ff */
[----:B------:R-:W-:Y:S04]  /*6bc0*/  UISETP.NE.AND UP0, UPT, UR51, 0x4, UPT ;  /* 0x000000043300788c */ /* 0x000fe8000bf05270 */
[----:B------:R-:W-:Y:S01]  /*6bd0*/  @P1 VIADD R4, R4, 0xd0 ;  /* 0x000000d004041836 */ /* 0x000fe20000000000 */
[----:B------:R-:W-:Y:S04]  /*6be0*/  USEL UR51, UR51, URZ, UP0 ;  /* 0x000000ff33337287 */ /* 0x000fe80008000000 */
[----:B------:R-:W-:Y:S04]  /*6bf0*/  @P1 PRMT R0, R0, 0x654, R4 ;  /* 0x0000065400001816 */ /* 0x000fe80000000004 */
[----:B------:R2:W-:Y:S04]  /*6c00*/  @P1 SYNCS.ARRIVE.TRANS64.RED.A1T0 RZ, [R0+URZ], RZ ;  /* 0x000000ff00ff19a7 */ /* 0x0005e800081004ff */
.L_x_110:
[----:B------:R-:W4:Y:S01]  /*6c10*/  @P1 SYNCS.PHASECHK.TRANS64.TRYWAIT P0, [R2+URZ+0xb0], R3 ;  /* 0x0000b003020015a7 */ /* 0x000f2200080011ff */
[----:B------:R-:W-:Y:S01]  /*6c20*/  BSSY B1, `(.L_x_111) ;  /* 0x0000016000017945 */ /* 0x000fe20003800000 */
[----:B----4-:R-:W-:Y:S03]  /*6c30*/  @P1 SEL R66, RZ, 0x1, !P0 ;  /* 0x00000001ff421807 */ /* 0x010fe60004000000 */
[----:B------:R-:W-:Y:S05]  /*6c40*/  @!P1 BRA `(.L_x_112) ;  /* 0x00000000004c9947 */ /* 0x000fea0003800000 */
[----:B------:R-:W-:Y:S01]  /*6c50*/  ISETP.NE.AND P0, PT, R66, RZ, PT ;  /* 0x000000ff4200720c */ /* 0x000fe20003f05270 */
[----:B------:R-:W-:Y:S01]  /*6c60*/  BSSY B0, `(.L_x_113) ;  /* 0x000000b000007945 */ /* 0x000fe20003800000 */
[----:B------:R-:W-:Y:S11]  /*6c70*/  ISETP.NE.AND P1, PT, R67, RZ, PT ;  /* 0x000000ff4300720c */ /* 0x000ff60003f25270 */
[----:B------:R-:W-:Y:S02]  /*6c80*/  @!UPT UIADD3 URZ, UPT, UPT, URZ, URZ, URZ ;  /* 0x000000fffffff290 */ /* 0x000fe4000fffe0ff */
[C---:B------:R-:W-:Y:S01]  /*6c90*/  @P1 IMAD R6, R65.reuse, 0x2000, R100 ;  /* 0x0000200041061824 */ /* 0x040fe200078e0264 */
[C---:B------:R-:W-:Y:S01]  /*6ca0*/  @P1 LEA R4, R65.reuse, R98, 0xd ;  /* 0x0000006241041211 */ /* 0x040fe200078e68ff */
[C---:B------:R-:W-:Y:S02]  /*6cb0*/  @P1 IMAD R5, R65.reuse, 0x2000, R99 ;  /* 0x0000200041051824 */ /* 0x040fe400078e0263 */
[----:B------:R-:W-:Y:S01]  /*6cc0*/  @P1 IMAD R3, R65, 0x2000, R106 ;  /* 0x0000200041031824 */ /* 0x000fe200078e026a */
[----:B------:R-:W-:Y:S06]  /*6cd0*/  @P0 BRA `(.L_x_114) ;  /* 0x00000000000c0947 */ /* 0x000fec0003800000 */
[----:B--2---:R-:W-:Y:S04]  /*6ce0*/  SHF.L.U32 R0, R97, 0x1f, RZ ;  /* 0x0000001f61007819 */ /* 0x004fe800000006ff */
[----:B------:R-:W2:Y:S02]  /*6cf0*/  SYNCS.PHASECHK.TRANS64.TRYWAIT P0, [R2+URZ+0xb0], R0 ;  /* 0x0000b000020075a7 */ /* 0x000ea400080011ff */
[----:B--2---:R-:W-:Y:S05]  /*6d00*/  @!P0 BRA `(.L_x_115) ;  /* 0x0000003000e48947 */ /* 0x004fea0003800000 */
.L_x_114:
[----:B------:R-:W-:Y:S05]  /*6d10*/  BSYNC B0 ;  /* 0x0000000000007941 */ /* 0x000fea0003800000 */
.L_x_113:
[----:B------:R-:W-:Y:S02]  /*6d20*/  ISETP.NE.AND P0, PT, R67, RZ, PT ;  /* 0x000000ff4300720c */ /* 0x000fe40003f05270 */
[----:B------:R-:W-:Y:S11]  /*6d30*/  IADD3 R65, PT, PT, R65, 0x1, RZ ;  /* 0x0000000141417810 */ /* 0x000ff60007ffe0ff */
[----:B------:R4:W1:Y:S04]  /*6d40*/  @P0 LDS.128 R56, [R6] ;  /* 0x0000000006380984 */ /* 0x0008680000000c00 */
[----:B------:R4:W1:Y:S04]  /*6d50*/  @P0 LDS.128 R60, [R5+0x10] ;  /* 0x00001000053c0984 */ /* 0x0008680000000c00 */
[----:B------:R4:W1:Y:S04]  /*6d60*/  @P0 LDS.128 R68, [R4+0x20] ;  /* 0x0000200004440984 */ /* 0x0008680000000c00 */
[----:B------:R4:W1:Y:S02]  /*6d70*/  @P0 LDS.128 R76, [R3+0x30] ;  /* 0x00003000034c0984 */ /* 0x0008640000000c00 */
.L_x_112:
[----:B------:R-:W-:Y:S05]  /*6d80*/  BSYNC B1 ;  /* 0x0000000000017941 */ /* 0x000fea0003800000 */
.L_x_111:
[----:B--2---:R-:W-:Y:S05]  /*6d90*/  VIADD R0, R48, 0x20 ;  /* 0x0000002030007836 */ /* 0x004fea0000000000 */
[----:B------:R-:W-:Y:S04]  /*6da0*/  SHF.R.U32.HI R0, RZ, 0x15, R0 ;  /* 0x00000015ff007819 */ /* 0x000fe80000011600 */
[----:B------:R-:W-:Y:S11]  /*6db0*/  LOP3.LUT P0, RZ, R0, 0x3, R92, 0x48, !PT ;  /* 0x0000000300ff7812 */ /* 0x000ff6000780485c */
[----:B------:R-:W-:Y:S02]  /*6dc0*/  @!UPT UIADD3 URZ, UPT, UPT, URZ, URZ, URZ ;  /* 0x000000fffffff290 */ /* 0x000fe4000fffe0ff */
[----:B------:R-:W-:Y:S05]  /*6dd0*/  @!P0 BRA `(.L_x_116) ;  /* 0x0000000000408947 */ /* 0x000fea0003800000 */
[----:B------:R-:W2:Y:S01]  /*6de0*/  LDCU.64 UR8, c[0x4][0x70] ;  /* 0x01000e00ff0877ac */ /* 0x000ea20008000a00 */
[----:B----4-:R-:W-:Y:S01]  /*6df0*/  MOV R3, 0x0 ;  /* 0x0000000000037802 */ /* 0x010fe20000000f00 */
[----:B------:R-:W-:Y:S02]  /*6e00*/  HFMA2 R12, -RZ, RZ, 0, 5.9604644775390625e-08 ;  /* 0x00000001ff0c7431 */ /* 0x000fe400000001ff */
[----:B-1----:R-:W-:Y:S02]  /*6e10*/  IMAD.MOV.U32 R8, RZ, RZ, 0x192 ;  /* 0x00000192ff087424 */ /* 0x002fe400078e00ff */
[----:B------:R-:W-:Y:S01]  /*6e20*/  IMAD.MOV.U32 R13, RZ, RZ, RZ ;  /* 0x000000ffff0d7224 */ /* 0x000fe200078e00ff */
[----:B------:R-:W1:Y:S01]  /*6e30*/  LDCU.64 UR6, c[0x4][0x78] ;  /* 0x01000f00ff0677ac */ /* 0x000e620008000a00 */
[----:B------:R-:W4:Y:S01]  /*6e40*/  LDC.64 R2, c[0x4][R3] ;  /* 0x0100000003027b82 */ /* 0x000f220000000a00 */
[----:B------:R-:W5:Y:S01]  /*6e50*/  LDCU.64 UR4, c[0x4][0x10] ;  /* 0x01000200ff0477ac */ /* 0x000f620008000a00 */
[----:B--2---:R-:W-:Y:S01]  /*6e60*/  MOV R5, UR9 ;  /* 0x0000000900057c02 */ /* 0x004fe20008000f00 */
[----:B------:R-:W-:Y:S01]  /*6e70*/  IMAD.U32 R4, RZ, RZ, UR8 ;  /* 0x00000008ff047e24 */ /* 0x000fe2000f8e00ff */
[----:B-1----:R-:W-:Y:S01]  /*6e80*/  MOV R7, UR7 ;  /* 0x0000000700077c02 */ /* 0x002fe20008000f00 */
[----:B------:R-:W-:Y:S01]  /*6e90*/  IMAD.U32 R6, RZ, RZ, UR6 ;  /* 0x00000006ff067e24 */ /* 0x000fe2000f8e00ff */
[----:B-----5:R-:W-:Y:S01]  /*6ea0*/  MOV R11, UR5 ;  /* 0x00000005000b7c02 */ /* 0x020fe20008000f00 */
[----:B------:R-:W-:Y:S02]  /*6eb0*/  IMAD.U32 R10, RZ, RZ, UR4 ;  /* 0x00000004ff0a7e24 */ /* 0x000fe4000f8e00ff */
[----:B------:R-:W-:Y:S07]  /*6ec0*/  LEPC R20, `(.L_x_116) ;  /* 0x000000001014794e */ /* 0x000fee0000000000 */
[----:B---34-:R-:W-:Y:S05]  /*6ed0*/  CALL.ABS.NOINC R2 ;  /* 0x0000000002007343 */ /* 0x018fea0003c00000 */
.L_x_116:
[----:B------:R-:W-:Y:S01]  /*6ee0*/  ISETP.NE.AND P6, PT, R107, RZ, PT ;  /* 0x000000ff6b00720c */ /* 0x000fe20003fc5270 */
[----:B------:R-:W-:Y:S05]  /*6ef0*/  WARPSYNC.ALL ;  /* 0x0000000000007948 */ /* 0x000fea0003800000 */
[----:B------:R-:W-:Y:S01]  /*6f00*/  R2UR UR4, R48 ;  /* 0x00000000300472ca */ /* 0x000fe200000e0000 */
[----:B------:R-:W-:Y:S01]  /*6f10*/  BSSY.RECONVERGENT B0, `(.L_x_117) ;  /* 0x000008f000007945 */ /* 0x000fe20003800200 */
[----:B------:R-:W-:Y:S02]  /*6f20*/  MOV R50, UR51 ;  /* 0x0000003300327c02 */ /* 0x000fe40008000f00 */
[----:B-1--4-:R-:W-:Y:S02]  /*6f30*/  SHF.L.U32 R3, R56, 0x10, RZ ;  /* 0x0000001038037819 */ /* 0x012fe400000006ff */
[----:B------:R-:W-:Y:S02]  /*6f40*/  MOV R72, UR45 ;  /* 0x0000002d00487c02 */ /* 0x000fe40008000f00 */
[----:B------:R-:W-:Y:S02]  /*6f50*/  @P6 LEA R50, R50, UR48, 0x3 ;  /* 0x0000003032326c11 */ /* 0x000fe4000f8e18ff */
[C---:B------:R-:W-:Y:S02]  /*6f60*/  LOP3.LUT R51, R57.reuse, 0xffff0000, RZ, 0xc0, !PT ;  /* 0xffff000039337812 */ /* 0x040fe400078ec0ff */
[----:B------:R-:W-:Y:S01]  /*6f70*/  @P6 IADD3 R50, PT, PT, R50, 0xd0, RZ ;  /* 0x000000d032326810 */ /* 0x000fe20007ffe0ff */
[----:B------:R-:W1:Y:S01]  /*6f80*/  LDTM.x32 R4, tmem[UR4+0x20] ;  /* 0x00002004000479ee */ /* 0x000e6200082c0000 */
[----:B------:R-:W-:Y:S02]  /*6f90*/  ISETP.NE.AND P0, PT, R102, RZ, PT ;  /* 0x000000ff6600720c */ /* 0x000fe40003f05270 */
[----:B------:R-:W-:Y:S02]  /*6fa0*/  @P6 PRMT R72, R72, 0x654, R50 ;  /* 0x0000065448486816 */ /* 0x000fe40000000032 */
[----:B------:R-:W-:Y:S01]  /*6fb0*/  SHF.L.U32 R50, R57, 0x10, RZ ;  /* 0x0000001039327819 */ /* 0x000fe200000006ff */
[C---:B-1----:R-:W-:Y:S01]  /*6fc0*/  FMUL R0, R47.reuse, R4 ;  /* 0x000000042f007220 */ /* 0x042fe20000400000 */
[----:B------:R-:W-:Y:S01]  /*6fd0*/  LOP3.LUT R4, R56, 0xffff0000, RZ, 0xc0, !PT ;  /* 0xffff000038047812 */ /* 0x000fe200078ec0ff */
[C---:B------:R-:W-:Y:S01]  /*6fe0*/  FMUL R2, R47.reuse, R5 ;  /* 0x000000052f027220 */ /* 0x040fe20000400000 */
[----:B------:R-:W-:Y:S01]  /*6ff0*/  FMUL R7, R47, R7 ;  /* 0x000000072f077220 */ /* 0x000fe20000400000 */
[----:B------:R-:W-:Y:S01]  /*7000*/  FFMA R0, R49, R3, R0 ;  /* 0x0000000331007223 */ /* 0x000fe20000000000 */
[----:B------:R-:W-:Y:S01]  /*7010*/  FMUL R3, R47, R6 ;  /* 0x000000062f037220 */ /* 0x000fe20000400000 */
[----:B------:R-:W-:Y:S01]  /*7020*/  FFMA R2, R49, R4, R2 ;  /* 0x0000000431027223 */ /* 0x000fe20000000002 */
[C---:B------:R-:W-:Y:S01]  /*7030*/  FMUL R4, R47.reuse, R8 ;  /* 0x000000082f047220 */ /* 0x040fe20000400000 */
[C---:B------:R-:W-:Y:S01]  /*7040*/  FMUL R8, R47.reuse, R12 ;  /* 0x0000000c2f087220 */ /* 0x040fe20000400000 */
[C---:B------:R-:W-:Y:S01]  /*7050*/  FMUL R12, R47.reuse, R16 ;  /* 0x000000102f0c7220 */ /* 0x040fe20000400000 */
[C---:B------:R-:W-:Y:S01]  /*7060*/  FMUL R16, R47.reuse, R20 ;  /* 0x000000142f107220 */ /* 0x040fe20000400000 */
[----:B------:R-:W-:Y:S01]  /*7070*/  F2FP.BF16.F32.PACK_AB R52, R2, R0 ;  /* 0x000000000234723e */ /* 0x000fe200000010ff */
[C---:B------:R-:W-:Y:S01]  /*7080*/  FMUL R20, R47.reuse, R24 ;  /* 0x000000182f147220 */ /* 0x040fe20000400000 */
[C---:B------:R-:W-:Y:S01]  /*7090*/  LOP3.LUT R0, R58.reuse, 0xffff0000, RZ, 0xc0, !PT ;  /* 0xffff00003a007812 */ /* 0x040fe200078ec0ff */
[----:B------:R-:W-:Y:S01]  /*70a0*/  FMUL R24, R47, R28 ;  /* 0x0000001c2f187220 */ /* 0x000fe20000400000 */
[----:B------:R-:W-:Y:S01]  /*70b0*/  SHF.L.U32 R2, R59, 0x10, RZ ;  /* 0x000000103b027819 */ /* 0x000fe200000006ff */
[C---:B------:R-:W-:Y:S01]  /*70c0*/  FMUL R28, R47.reuse, R32 ;  /* 0x000000202f1c7220 */ /* 0x040fe20000400000 */
[----:B------:R-:W-:Y:S01]  /*70d0*/  SHF.L.U32 R32, R58, 0x10, RZ ;  /* 0x000000103a207819 */ /* 0x000fe200000006ff */
[----:B------:R-:W-:Y:S01]  /*70e0*/  FMUL R5, R47, R9 ;  /* 0x000000092f057220 */ /* 0x000fe20000400000 */
[C---:B------:R-:W-:Y:S01]  /*70f0*/  FFMA R3, R49.reuse, R50, R3 ;  /* 0x0000003231037223 */ /* 0x040fe20000000003 */
[----:B------:R-:W-:Y:S01]  /*7100*/  FFMA R7, R49, R51, R7 ;  /* 0x0000003331077223 */ /* 0x000fe20000000007 */
[----:B------:R-:W-:Y:S01]  /*7110*/  FMUL R6, R47, R10 ;  /* 0x0000000a2f067220 */ /* 0x000fe20000400000 */
[----:B------:R-:W-:Y:S01]  /*7120*/  FFMA R4, R49, R32, R4 ;  /* 0x0000002031047223 */ /* 0x000fe20000000004 */
[----:B------:R-:W-:Y:S01]  /*7130*/  LOP3.LUT R32, R59, 0xffff0000, RZ, 0xc0, !PT ;  /* 0xffff00003b207812 */ /* 0x000fe200078ec0ff */
[----:B------:R-:W-:Y:S01]  /*7140*/  FFMA R5, R49, R0, R5 ;  /* 0x0000000031057223 */ /* 0x000fe20000000005 */
[C---:B------:R-:W-:Y:S01]  /*7150*/  SHF.L.U32 R0, R60.reuse, 0x10, RZ ;  /* 0x000000103c007819 */ /* 0x040fe200000006ff */
[----:B------:R-:W-:Y:S01]  /*7160*/  FMUL R11, R47, R11 ;  /* 0x0000000b2f0b7220 */ /* 0x000fe20000400000 */
[----:B------:R-:W-:Y:S01]  /*7170*/  F2FP.BF16.F32.PACK_AB R53, R7, R3 ;  /* 0x000000030735723e */ /* 0x000fe200000010ff */
[C---:B------:R-:W-:Y:S01]  /*7180*/  FFMA R6, R49.reuse, R2, R6 ;  /* 0x0000000231067223 */ /* 0x040fe20000000006 */
[----:B------:R-:W-:Y:S01]  /*7190*/  LOP3.LUT R2, R60, 0xffff0000, RZ, 0xc0, !PT ;  /* 0xffff00003c027812 */ /* 0x000fe200078ec0ff */
[----:B------:R-:W-:Y:S01]  /*71a0*/  FFMA R11, R49, R32, R11 ;  /* 0x00000020310b7223 */ /* 0x000fe2000000000b */
[----:B------:R-:W-:Y:S01]  /*71b0*/  SHF.L.U32 R3, R61, 0x10, RZ ;  /* 0x000000103d037819 */ /* 0x000fe200000006ff */
[----:B------:R-:W-:Y:S01]  /*71c0*/  FFMA R8, R49, R0, R8 ;  /* 0x0000000031087223 */ /* 0x000fe20000000008 */
[----:B------:R-:W-:Y:S01]  /*71d0*/  LOP3.LUT R0, R61, 0xffff0000, RZ, 0xc0, !PT ;  /* 0xffff00003d007812 */ /* 0x000fe200078ec0ff */
[----:B------:R-:W-:Y:S01]  /*71e0*/  FMUL R9, R47, R13 ;  /* 0x0000000d2f097220 */ /* 0x000fe20000400000 */
[----:B------:R-:W-:Y:S01]  /*71f0*/  F2FP.BF16.F32.PACK_AB R54, R5, R4 ;  /* 0x000000040536723e */ /* 0x000fe200000010ff */
[----:B------:R-:W-:Y:S01]  /*7200*/  FMUL R10, R47, R14 ;  /* 0x0000000e2f0a7220 */ /* 0x000fe20000400000 */
[----:B------:R-:W-:Y:S01]  /*7210*/  F2FP.BF16.F32.PACK_AB R55, R11, R6 ;  /* 0x000000060b37723e */ /* 0x000fe200000010ff */
[----:B------:R-:W-:Y:S01]  /*7220*/  FMUL R15, R47, R15 ;  /* 0x0000000f2f0f7220 */ /* 0x000fe20000400000 */
[----:B------:R-:W-:Y:S01]  /*7230*/  SHF.L.U32 R4, R77, 0x10, RZ ;  /* 0x000000104d047819 */ /* 0x000fe200000006ff */
[C---:B------:R-:W-:Y:S01]  /*7240*/  FFMA R9, R49.reuse, R2, R9 ;  /* 0x0000000231097223 */ /* 0x040fe20000000009 */
[C---:B------:R-:W-:Y:S01]  /*7250*/  SHF.L.U32 R2, R62.reuse, 0x10, RZ ;  /* 0x000000103e027819 */ /* 0x040fe200000006ff */
[C---:B------:R-:W-:Y:S01]  /*7260*/  FFMA R10, R49.reuse, R3, R10 ;  /* 0x00000003310a7223 */ /* 0x040fe2000000000a */
[----:B------:R-:W-:Y:S01]  /*7270*/  LOP3.LUT R3, R62, 0xffff0000, RZ, 0xc0, !PT ;  /* 0xffff00003e037812 */ /* 0x000fe200078ec0ff */
[----:B------:R-:W-:Y:S01]  /*7280*/  FFMA R15, R49, R0, R15 ;  /* 0x00000000310f7223 */ /* 0x000fe2000000000f */
[----:B------:R-:W-:Y:S01]  /*7290*/  SHF.L.U32 R0, R63, 0x10, RZ ;  /* 0x000000103f007819 */ /* 0x000fe200000006ff */
[----:B------:R-:W-:Y:S01]  /*72a0*/  FMUL R13, R47, R17 ;  /* 0x000000112f0d7220 */ /* 0x000fe20000400000 */
[----:B------:R-:W-:Y:S01]  /*72b0*/  F2FP.BF16.F32.PACK_AB R8, R9, R8 ;  /* 0x000000080908723e */ /* 0x000fe200000010ff */
[----:B------:R-:W-:Y:S01]  /*72c0*/  FMUL R14, R47, R18 ;  /* 0x000000122f0e7220 */ /* 0x000fe20000400000 */
[----:B------:R-:W-:Y:S01]  /*72d0*/  F2FP.BF16.F32.PACK_AB R9, R15, R10 ;  /* 0x0000000a0f09723e */ /* 0x000fe200000010ff */
[----:B------:R-:W-:Y:S01]  /*72e0*/  FFMA R12, R49, R2, R12 ;  /* 0x00000002310c7223 */ /* 0x000fe2000000000c */
[----:B------:R-:W-:Y:S01]  /*72f0*/  LOP3.LUT R2, R63, 0xffff0000, RZ, 0xc0, !PT ;  /* 0xffff00003f027812 */ /* 0x000fe200078ec0ff */
[----:B------:R-:W-:Y:S01]  /*7300*/  FFMA R13, R49, R3, R13 ;  /* 0x00000003310d7223 */ /* 0x000fe2000000000d */
[----:B------:R-:W-:Y:S01]  /*7310*/  SHF.L.U32 R3, R69, 0x10, RZ ;  /* 0x0000001045037819 */ /* 0x000fe200000006ff */
[----:B------:R-:W-:Y:S01]  /*7320*/  FFMA R14, R49, R0, R14 ;  /* 0x00000000310e7223 */ /* 0x000fe2000000000e */
[C---:B------:R-:W-:Y:S01]  /*7330*/  SHF.L.U32 R0, R68.reuse, 0x10, RZ ;  /* 0x0000001044007819 */ /* 0x040fe200000006ff */
[----:B------:R-:W-:Y:S01]  /*7340*/  FMUL R19, R47, R19 ;  /* 0x000000132f137220 */ /* 0x000fe20000400000 */
[----:B------:R-:W-:Y:S01]  /*7350*/  F2FP.BF16.F32.PACK_AB R10, R13, R12 ;  /* 0x0000000c0d0a723e */ /* 0x000fe200000010ff */
[----:B------:R-:W-:Y:S01]  /*7360*/  FMUL R17, R47, R21 ;  /* 0x000000152f117220 */ /* 0x000fe20000400000 */
[----:B------:R-:W-:Y:S01]  /*7370*/  LOP3.LUT R5, R79, 0xffff0000, RZ, 0xc0, !PT ;  /* 0xffff00004f057812 */ /* 0x000fe200078ec0ff */
[C---:B------:R-:W-:Y:S01]  /*7380*/  FFMA R19, R49.reuse, R2, R19 ;  /* 0x0000000231137223 */ /* 0x040fe20000000013 */
[----:B------:R-:W-:Y:S01]  /*7390*/  LOP3.LUT R2, R68, 0xffff0000, RZ, 0xc0, !PT ;  /* 0xffff000044027812 */ /* 0x000fe200078ec0ff */
[----:B------:R1:W-:Y:S01]  /*73a0*/  STS.128 [R100+0x2000], R52 ;  /* 0x0020003464007388 */ /* 0x0003e20000000c00 */
[----:B------:R-:W-:Y:S01]  /*73b0*/  FFMA R16, R49, R0, R16 ;  /* 0x0000000031107223 */ /* 0x000fe20000000010 */
[----:B------:R-:W-:Y:S01]  /*73c0*/  LOP3.LUT R0, R69, 0xffff0000, RZ, 0xc0, !PT ;  /* 0xffff000045007812 */ /* 0x000fe200078ec0ff */
[----:B------:R-:W-:Y:S01]  /*73d0*/  FMUL R18, R47, R22 ;  /* 0x000000162f127220 */ /* 0x000fe20000400000 */
[----:B------:R-:W-:Y:S01]  /*73e0*/  F2FP.BF16.F32.PACK_AB R11, R19, R14 ;  /* 0x0000000e130b723e */ /* 0x000fe200000010ff */
[----:B------:R-:W-:Y:S01]  /*73f0*/  FMUL R23, R47, R23 ;  /* 0x000000172f177220 */ /* 0x000fe20000400000 */
[C---:B------:R-:W-:Y:S01]  /*7400*/  FFMA R17, R49.reuse, R2, R17 ;  /* 0x0000000231117223 */ /* 0x040fe20000000011 */
[C---:B------:R-:W-:Y:S01]  /*7410*/  SHF.L.U32 R2, R70.reuse, 0x10, RZ ;  /* 0x0000001046027819 */ /* 0x040fe200000006ff */
[----:B------:R-:W-:Y:S01]  /*7420*/  FFMA R18, R49, R3, R18 ;  /* 0x0000000331127223 */ /* 0x000fe20000000012 */
[----:B------:R-:W-:Y:S01]  /*7430*/  SHF.L.U32 R3, R71, 0x10, RZ ;  /* 0x0000001047037819 */ /* 0x000fe200000006ff */
[----:B------:R1:W-:Y:S01]  /*7440*/  STS.128 [R99+0x2010], R8 ;  /* 0x0020100863007388 */ /* 0x0003e20000000c00 */
[----:B------:R-:W-:Y:S01]  /*7450*/  F2FP.BF16.F32.PACK_AB R16, R17, R16 ;  /* 0x000000101110723e */ /* 0x000fe200000010ff */
[----:B------:R-:W-:Y:S01]  /*7460*/  FFMA R23, R49, R0, R23 ;  /* 0x0000000031177223 */ /* 0x000fe20000000017 */
[----:B------:R-:W-:Y:S01]  /*7470*/  LOP3.LUT R0, R70, 0xffff0000, RZ, 0xc0, !PT ;  /* 0xffff000046007812 */ /* 0x000fe200078ec0ff */
[C---:B------:R-:W-:Y:S01]  /*7480*/  FMUL R21, R47.reuse, R25 ;  /* 0x000000192f157220 */ /* 0x040fe20000400000 */
[----:B------:R-:W-:Y:S01]  /*7490*/  FMUL R22, R47, R26 ;  /* 0x0000001a2f167220 */ /* 0x000fe20000400000 */
[C---:B------:R-:W-:Y:S01]  /*74a0*/  FFMA R20, R49.reuse, R2, R20 ;  /* 0x0000000231147223 */ /* 0x040fe20000000014 */
[C---:B------:R-:W-:Y:S01]  /*74b0*/  SHF.L.U32 R2, R76.reuse, 0x10, RZ ;  /* 0x000000104c027819 */ /* 0x040fe200000006ff */
[----:B------:R-:W-:Y:S01]  /*74c0*/  FFMA R21, R49, R0, R21 ;  /* 0x0000000031157223 */ /* 0x000fe20000000015 */
[----:B------:R-:W-:Y:S01]  /*74d0*/  LOP3.LUT R0, R71, 0xffff0000, RZ, 0xc0, !PT ;  /* 0xffff000047007812 */ /* 0x000fe200078ec0ff */
[----:B------:R-:W-:Y:S01]  /*74e0*/  FFMA R22, R49, R3, R22 ;  /* 0x0000000331167223 */ /* 0x000fe20000000016 */
[C---:B------:R-:W-:Y:S01]  /*74f0*/  FMUL R27, R47.reuse, R27 ;  /* 0x0000001b2f1b7220 */ /* 0x040fe20000400000 */
[----:B------:R-:W-:Y:S01]  /*7500*/  LOP3.LUT R3, R76, 0xffff0000, RZ, 0xc0, !PT ;  /* 0xffff00004c037812 */ /* 0x000fe200078ec0ff */
[C---:B------:R-:W-:Y:S01]  /*7510*/  FMUL R25, R47.reuse, R29 ;  /* 0x0000001d2f197220 */ /* 0x040fe20000400000 */
[----:B------:R-:W-:Y:S01]  /*7520*/  FMUL R26, R47, R30 ;  /* 0x0000001e2f1a7220 */ /* 0x000fe20000400000 */
[C---:B------:R-:W-:Y:S01]  /*7530*/  FFMA R27, R49.reuse, R0, R27 ;  /* 0x00000000311b7223 */ /* 0x040fe2000000001b */
[----:B------:R-:W-:Y:S01]  /*7540*/  FFMA R24, R49, R2, R24 ;  /* 0x0000000231187223 */ /* 0x000fe20000000018 */
[----:B------:R-:W-:Y:S01]  /*7550*/  LOP3.LUT R0, R77, 0xffff0000, RZ, 0xc0, !PT ;  /* 0xffff00004d007812 */ /* 0x000fe200078ec0ff */
[----:B------:R-:W-:Y:S01]  /*7560*/  FFMA R25, R49, R3, R25 ;  /* 0x0000000331197223 */ /* 0x000fe20000000019 */
[----:B------:R-:W-:Y:S01]  /*7570*/  FMUL R31, R47, R31 ;  /* 0x0000001f2f1f7220 */ /* 0x000fe20000400000 */
[C---:B------:R-:W-:Y:S01]  /*7580*/  SHF.L.U32 R2, R78.reuse, 0x10, RZ ;  /* 0x000000104e027819 */ /* 0x040fe200000006ff */
[----:B------:R-:W-:Y:S01]  /*7590*/  FFMA R26, R49, R4, R26 ;  /* 0x00000004311a7223 */ /* 0x000fe2000000001a */
[----:B------:R-:W-:Y:S01]  /*75a0*/  LOP3.LUT R3, R78, 0xffff0000, RZ, 0xc0, !PT ;  /* 0xffff00004e037812 */ /* 0x000fe200078ec0ff */
[----:B------:R-:W-:Y:S01]  /*75b0*/  FMUL R29, R47, R33 ;  /* 0x000000212f1d7220 */ /* 0x000fe20000400000 */
[----:B------:R-:W-:Y:S01]  /*75c0*/  SHF.L.U32 R4, R79, 0x10, RZ ;  /* 0x000000104f047819 */ /* 0x000fe200000006ff */
[----:B------:R-:W-:Y:S01]  /*75d0*/  FMUL R30, R47, R34 ;  /* 0x000000222f1e7220 */ /* 0x000fe20000400000 */
[----:B------:R-:W-:Y:S01]  /*75e0*/  F2FP.BF16.F32.PACK_AB R17, R23, R18 ;  /* 0x000000121711723e */ /* 0x000fe200000010ff */
[----:B------:R-:W-:Y:S01]  /*75f0*/  FFMA R31, R49, R0, R31 ;  /* 0x00000000311f7223 */ /* 0x000fe2000000001f */
[----:B------:R-:W-:Y:S01]  /*7600*/  FMUL R35, R47, R35 ;  /* 0x000000232f237220 */ /* 0x000fe20000400000 */
[----:B------:R-:W-:Y:S01]  /*7610*/  F2FP.BF16.F32.PACK_AB R18, R21, R20 ;  /* 0x000000141512723e */ /* 0x000fe200000010ff */
[----:B------:R-:W-:Y:S01]  /*7620*/  FFMA R28, R49, R2, R28 ;  /* 0x00000002311c7223 */ /* 0x000fe2000000001c */
[----:B------:R-:W-:Y:S01]  /*7630*/  F2FP.BF16.F32.PACK_AB R19, R27, R22 ;  /* 0x000000161b13723e */ /* 0x000fe200000010ff */
[C---:B------:R-:W-:Y:S01]  /*7640*/  FFMA R29, R49.reuse, R3, R29 ;  /* 0x00000003311d7223 */ /* 0x040fe2000000001d */
[C---:B------:R-:W-:Y:S01]  /*7650*/  FFMA R30, R49.reuse, R4, R30 ;  /* 0x00000004311e7223 */ /* 0x040fe2000000001e */
[----:B------:R-:W-:Y:S01]  /*7660*/  FFMA R35, R49, R5, R35 ;  /* 0x0000000531237223 */ /* 0x000fe20000000023 */
[----:B------:R-:W-:Y:S01]  /*7670*/  F2FP.BF16.F32.PACK_AB R24, R25, R24 ;  /* 0x000000181918723e */ /* 0x000fe200000010ff */
[----:B------:R1:W-:Y:S01]  /*7680*/  STS.128 [R98+0x2020], R16 ;  /* 0x0020201062007388 */ /* 0x0003e20000000c00 */
[----:B------:R-:W-:Y:S02]  /*7690*/  F2FP.BF16.F32.PACK_AB R25, R31, R26 ;  /* 0x0000001a1f19723e */ /* 0x000fe400000010ff */
[----:B------:R-:W-:Y:S02]  /*76a0*/  F2FP.BF16.F32.PACK_AB R26, R29, R28 ;  /* 0x0000001c1d1a723e */ /* 0x000fe400000010ff */
[----:B------:R-:W-:Y:S02]  /*76b0*/  F2FP.BF16.F32.PACK_AB R27, R35, R30 ;  /* 0x0000001e231b723e */ /* 0x000fe400000010ff */
[----:B------:R-:W-:Y:S02]  /*76c0*/  LEA R0, R65, UR48, 0x3 ;  /* 0x0000003041007c11 */ /* 0x000fe4000f8e18ff */
[----:B------:R-:W-:Y:S01]  /*76d0*/  @P6 SHF.L.U32 R2, R97, 0x1f, RZ ;  /* 0x0000001f61026819 */ /* 0x000fe200000006ff */
        /* <DEDUP_REMOVED lines=9> */
[----:B------:R-:W-:Y:S02]  /*7770*/  UIADD3 UR8, UP0, UPT, UR52, 0xa80, URZ ;  /* 0x00000a8034087890 */ /* 0x000fe4000ff1e0ff */
[----:B------:R-:W-:Y:S02]  /*7780*/  UIADD3 UR5, UPT, UPT, UR37, 0x20, URZ ;  /* 0x0000002025057890 */ /* 0x000fe4000fffe0ff */
[----:B------:R-:W-:Y:S02]  /*7790*/  UIADD3 UR4, UPT, UPT, UR48, 0x2200, URZ ;  /* 0x0000220030047890 */ /* 0x000fe4000fffe0ff */
[----:B------:R-:W-:Y:S01]  /*77a0*/  UIADD3.X UR9, UPT, UPT, URZ, UR53, URZ, UP0, !UPT ;  /* 0x00000035ff097290 */ /* 0x000fe200087fe4ff */
[----:B------:R-:W-:Y:S01]  /*77b0*/  UMOV UR6, UR38 ;  /* 0x0000002600067c82 */ /* 0x000fe20008000000 */
[----:B------:R-:W-:Y:S07]  /*77c0*/  UMOV UR7, UR44 ;  /* 0x0000002c00077c82 */ /* 0x000fee0008000000 */
[----:B------:R2:W-:Y:S01]  /*77d0*/  UTMASTG.3D [UR4], [UR8] ;  /* 0x00000004080073b5 */ /* 0x0005e20008010000 */
[----:B------:R0:W-:Y:S01]  /*77e0*/  UTMACMDFLUSH ;  /* 0x00000000000079b7 */ /* 0x0001e20000000000 */
[----:B--2---:R-:W-:Y:S04]  /*77f0*/  DEPBAR.LE SB0, 0x1 ;  /* 0x000080400000791a */ /* 0x004fe80000000000 */
.L_x_118:
[----:B------:R-:W-:Y:S05]  /*7800*/  BSYNC.RECONVERGENT B0 ;  /* 0x0000000000007941 */ /* 0x000fea0003800200 */
.L_x_117:
[----:B------:R-:W-:Y:S01]  /*7810*/  BAR.SYNC.DEFER_BLOCKING 0x1, 0x80 ;  /* 0x0042000000007b1d */ /* 0x000fe20000010000 */
[----:B------:R-:W-:Y:S04]  /*7820*/  UIADD3 UR36, UPT, UPT, UR51, 0x1, URZ ;  /* 0x0000000133247890 */ /* 0x000fe8000fffe0ff */
[----:B------:R-:W-:Y:S04]  /*7830*/  UISETP.NE.AND UP0, UPT, UR36, 0x4, UPT ;  /* 0x000000042400788c */ /* 0x000fe8000bf05270 */
[----:B------:R-:W-:Y:S01]  /*7840*/  USEL UR36, UR36, URZ, UP0 ;  /* 0x000000ff24247287 */ /* 0x000fe20008000000 */
[----:B------:R2:W-:Y:S01]  /*7850*/  @P6 SYNCS.ARRIVE.TRANS64.RED.A1T0 RZ, [R72+URZ], RZ ;  /* 0x000000ff48ff69a7 */ /* 0x0005e200081004ff */
[----:B------:R-:W-:Y:S01]  /*7860*/  BSSY B1, `(.L_x_119) ;  /* 0x0000017000017945 */ /* 0x000fe20003800000 */
[----:B------:R-:W4:Y:S02]  /*7870*/  @P6 SYNCS.PHASECHK.TRANS64.TRYWAIT P0, [R0+URZ+0xb0], R2 ;  /* 0x0000b002000065a7 */ /* 0x000f2400080011ff */
[----:B----4-:R-:W-:Y:S01]  /*7880*/  @P6 SEL R66, RZ, 0x1, !P0 ;  /* 0x00000001ff426807 */ /* 0x010fe20004000000 */
[----:B--2---:R-:W-:Y:S06]  /*7890*/  @!P6 BRA `(.L_x_120) ;  /* 0x00000000004ce947 */ /* 0x004fec0003800000 */
        /* <DEDUP_REMOVED lines=9> */
[----:B------:R-:W-:Y:S04]  /*7930*/  SHF.L.U32 R6, R97, 0x1f, RZ ;  /* 0x0000001f61067819 */ /* 0x000fe800000006ff */
[----:B------:R-:W2:Y:S02]  /*7940*/  SYNCS.PHASECHK.TRANS64.TRYWAIT P0, [R0+URZ+0xb0], R6 ;  /* 0x0000b006000075a7 */ /* 0x000ea400080011ff */
[----:B--2---:R-:W-:Y:S05]  /*7950*/  @!P0 BRA `(.L_x_123) ;  /* 0x0000002400e48947 */ /* 0x004fea0003800000 */
.L_x_122:
[----:B------:R-:W-:Y:S05]  /*7960*/  BSYNC B0 ;  /* 0x0000000000007941 */ /* 0x000fea0003800000 */
.L_x_121:
[----:B------:R-:W-:Y:S02]  /*7970*/  ISETP.NE.AND P0, PT, R67, RZ, PT ;  /* 0x000000ff4300720c */ /* 0x000fe40003f05270 */
[----:B------:R-:W-:Y:S11]  /*7980*/  IADD3 R65, PT, PT, R65, 0x1, RZ ;  /* 0x0000000141417810 */ /* 0x000ff60007ffe0ff */
[----:B------:R4:W1:Y:S04]  /*7990*/  @P0 LDS.128 R56, [R5] ;  /* 0x0000000005380984 */ /* 0x0008680000000c00 */
[----:B------:R4:W1:Y:S04]  /*79a0*/  @P0 LDS.128 R60, [R4+0x10] ;  /* 0x00001000043c0984 */ /* 0x0008680000000c00 */
[----:B------:R4:W1:Y:S04]  /*79b0*/  @P0 LDS.128 R68, [R3+0x20] ;  /* 0x0000200003440984 */ /* 0x0008680000000c00 */
[----:B------:R4:W1:Y:S02]  /*79c0*/  @P0 LDS.128 R76, [R2+0x30] ;  /* 0x00003000024c0984 */ /* 0x0008640000000c00 */
.L_x_120:
[----:B------:R-:W-:Y:S05]  /*79d0*/  BSYNC B1 ;  /* 0x0000000000017941 */ /* 0x000fea0003800000 */
.L_x_119:
        /* <DEDUP_REMOVED lines=21> */
.L_x_124:
        /* <DEDUP_REMOVED lines=146> */
.L_x_126:
[----:B------:R-:W-:Y:S05]  /*8450*/  BSYNC.RECONVERGENT B0 ;  /* 0x0000000000007941 */ /* 0x000fea0003800200 */
.L_x_125:
        /* <DEDUP_REMOVED lines=21> */
.L_x_130:
[----:B------:R-:W-:Y:S05]  /*85b0*/  BSYNC B0 ;  /* 0x0000000000007941 */ /* 0x000fea0003800000 */
.L_x_129:
[----:B------:R-:W-:Y:S11]  /*85c0*/  ISETP.NE.AND P0, PT, R67, RZ, PT ;  /* 0x000000ff4300720c */ /* 0x000ff60003f05270 */
[----:B------:R-:W-:Y:S02]  /*85d0*/  @!UPT UIADD3 URZ, UPT, UPT, URZ, URZ, URZ ;  /* 0x000000fffffff290 */ /* 0x000fe4000fffe0ff */
[----:B------:R4:W1:Y:S04]  /*85e0*/  @P0 LDS.128 R56, [R4] ;  /* 0x0000000004380984 */ /* 0x0008680000000c00 */
[----:B------:R4:W1:Y:S04]  /*85f0*/  @P0 LDS.128 R60, [R3+0x10] ;  /* 0x00001000033c0984 */ /* 0x0008680000000c00 */
[----:B------:R4:W1:Y:S04]  /*8600*/  @P0 LDS.128 R68, [R2+0x20] ;  /* 0x0000200002440984 */ /* 0x0008680000000c00 */
[----:B------:R4:W1:Y:S02]  /*8610*/  @P0 LDS.128 R76, [R65+0x30] ;  /* 0x00003000414c0984 */ /* 0x0008640000000c00 */
.L_x_128:
[----:B------:R-:W-:Y:S05]  /*8620*/  BSYNC B1 ;  /* 0x0000000000017941 */ /* 0x000fea0003800000 */
.L_x_127:
        /* <DEDUP_REMOVED lines=21> */
.L_x_132:
[----:B------:R-:W-:Y:S01]  /*8780*/  ISETP.NE.AND P0, PT, R102, RZ, PT ;  /* 0x000000ff6600720c */ /* 0x000fe20003f05270 */
[----:B------:R-:W-:Y:S05]  /*8790*/  WARPSYNC.ALL ;  /* 0x0000000000007948 */ /* 0x000fea0003800000 */
[----:B------:R-:W-:Y:S01]  /*87a0*/  R2UR UR4, R48 ;  /* 0x00000000300472ca */ /* 0x000fe200000e0000 */
[----:B------:R-:W-:Y:S01]  /*87b0*/  BSSY.RECONVERGENT B0, `(.L_x_133) ;  /* 0x000008c000007945 */ /* 0x000fe20003800200 */
[----:B------:R-:W-:Y:S02]  /*87c0*/  R2UR UR5, R64 ;  /* 0x00000000400572ca */ /* 0x000fe400000e0000 */
[C---:B-1----:R-:W-:Y:S02]  /*87d0*/  SHF.L.U32 R0, R56.reuse, 0x10, RZ ;  /* 0x0000001038007819 */ /* 0x042fe400000006ff */
[----:B----4-:R-:W-:Y:S02]  /*87e0*/  LOP3.LUT R2, R56, 0xffff0000, RZ, 0xc0, !PT ;  /* 0xffff000038027812 */ /* 0x010fe400078ec0ff */
[C---:B------:R-:W-:Y:S02]  /*87f0*/  SHF.L.U32 R3, R57.reuse, 0x10, RZ ;  /* 0x0000001039037819 */ /* 0x040fe400000006ff */
[----:B------:R-:W-:Y:S02]  /*8800*/  LOP3.LUT R48, R57, 0xffff0000, RZ, 0xc0, !PT ;  /* 0xffff000039307812 */ /* 0x000fe400078ec0ff */
[C---:B------:R-:W-:Y:S01]  /*8810*/  SHF.L.U32 R50, R58.reuse, 0x10, RZ ;  /* 0x000000103a327819 */ /* 0x040fe200000006ff */
[----:B------:R-:W1:Y:S01]  /*8820*/  LDTM.x32 R4, tmem[UR4+0x60] ;  /* 0x00006004000479ee */ /* 0x000e6200082c0000 */
[----:B------:R-:W-:Y:S01]  /*8830*/  LOP3.LUT R51, R58, 0xffff0000, RZ, 0xc0, !PT ;  /* 0xffff00003a337812 */ /* 0x000fe200078ec0ff */
[----:B------:R-:W-:Y:S01]  /*8840*/  NOP ;  /* 0x0000000000007918 */ /* 0x000fe20000000000 */
[C---:B------:R-:W-:Y:S01]  /*8850*/  SHF.L.U32 R52, R59.reuse, 0x10, RZ ;  /* 0x000000103b347819 */ /* 0x040fe200000006ff */
[----:B------:R-:W-:Y:S01]  /*8860*/  UIADD3 UR5, UPT, UPT, UR5, 0x130, URZ ;  /* 0x0000013005057890 */ /* 0x000fe2000fffe0ff */
[----:B------:R-:W-:Y:S02]  /*8870*/  LOP3.LUT R53, R59, 0xffff0000, RZ, 0xc0, !PT ;  /* 0xffff00003b357812 */ /* 0x000fe400078ec0ff */
[C---:B------:R-:W-:Y:S01]  /*8880*/  SHF.L.U32 R54, R60.reuse, 0x10, RZ ;  /* 0x000000103c367819 */ /* 0x040fe200000006ff */
[----:B------:R-:W-:Y:S01]  /*8890*/  UPRMT UR5, UR45, 0x654, UR5 ;  /* 0x000006542d057896 */ /* 0x000fe20008000005 */
[----:B------:R-:W-:Y:S02]  /*88a0*/  LOP3.LUT R55, R60, 0xffff0000, RZ, 0xc0, !PT ;  /* 0xffff00003c377812 */ /* 0x000fe400078ec0ff */
[C---:B------:R-:W-:Y:S02]  /*88b0*/  SHF.L.U32 R56, R61.reuse, 0x10, RZ ;  /* 0x000000103d387819 */ /* 0x040fe400000006ff */
[----:B------:R-:W-:Y:S02]  /*88c0*/  LOP3.LUT R57, R61, 0xffff0000, RZ, 0xc0, !PT ;  /* 0xffff00003d397812 */ /* 0x000fe400078ec0ff */
[C---:B------:R-:W-:Y:S02]  /*88d0*/  SHF.L.U32 R58, R62.reuse, 0x10, RZ ;  /* 0x000000103e3a7819 */ /* 0x040fe400000006ff */
[----:B------:R-:W-:Y:S01]  /*88e0*/  LOP3.LUT R59, R62, 0xffff0000, RZ, 0xc0, !PT ;  /* 0xffff00003e3b7812 */ /* 0x000fe200078ec0ff */
[----:B-1----:R-:W-:Y:S01]  /*88f0*/  SYNCS.ARRIVE.TRANS64.RED.A1T0 RZ, [UR5], RZ ;  /* 0x000000ffffff79a7 */ /* 0x002fe20008100405 */
[C---:B------:R-:W-:Y:S02]  /*8900*/  SHF.L.U32 R60, R63.reuse, 0x10, RZ ;  /* 0x000000103f3c7819 */ /* 0x040fe400000006ff */
[----:B------:R-:W-:Y:S02]  /*8910*/  LOP3.LUT R61, R63, 0xffff0000, RZ, 0xc0, !PT ;  /* 0xffff00003f3d7812 */ /* 0x000fe400078ec0ff */
[C---:B------:R-:W-:Y:S01]  /*8920*/  SHF.L.U32 R62, R68.reuse, 0x10, RZ ;  /* 0x00000010443e7819 */ /* 0x040fe200000006ff */
[C---:B------:R-:W-:Y:S01]  /*8930*/  FMUL R4, R47.reuse, R4 ;  /* 0x000000042f047220 */ /* 0x040fe20000400000 */
[C---:B------:R-:W-:Y:S01]  /*8940*/  FMUL R5, R47.reuse, R5 ;  /* 0x000000052f057220 */ /* 0x040fe20000400000 */
[----:B------:R-:W-:Y:S01]  /*8950*/  FMUL R6, R47, R6 ;  /* 0x000000062f067220 */ /* 0x000fe20000400000 */
[----:B------:R-:W-:Y:S01]  /*8960*/  LOP3.LUT R63, R68, 0xffff0000, RZ, 0xc0, !PT ;  /* 0xffff0000443f7812 */ /* 0x000fe200078ec0ff */
[C---:B------:R-:W-:Y:S01]  /*8970*/  FFMA R4, R49.reuse, R0, R4 ;  /* 0x0000000031047223 */ /* 0x040fe20000000004 */
[----:B------:R-:W-:Y:S01]  /*8980*/  FFMA R5, R49, R2, R5 ;  /* 0x0000000231057223 */ /* 0x000fe20000000005 */
[----:B------:R-:W-:Y:S01]  /*8990*/  SHF.L.U32 R64, R69, 0x10, RZ ;  /* 0x0000001045407819 */ /* 0x000fe200000006ff */
[----:B------:R-:W-:Y:S01]  /*89a0*/  FFMA R6, R49, R3, R6 ;  /* 0x0000000331067223 */ /* 0x000fe20000000006 */
[----:B------:R-:W-:Y:S01]  /*89b0*/  FMUL R7, R47, R7 ;  /* 0x000000072f077220 */ /* 0x000fe20000400000 */
[----:B------:R-:W-:Y:S01]  /*89c0*/  LOP3.LUT R65, R69, 0xffff0000, RZ, 0xc0, !PT ;  /* 0xffff000045417812 */ /* 0x000fe200078ec0ff */
[----:B------:R-:W-:Y:S01]  /*89d0*/  FMUL R8, R47, R8 ;  /* 0x000000082f087220 */ /* 0x000fe20000400000 */
[----:B------:R-:W-:Y:S01]  /*89e0*/  F2FP.BF16.F32.PACK_AB R4, R5, R4 ;  /* 0x000000040504723e */ /* 0x000fe200000010ff */
[----:B------:R-:W-:Y:S01]  /*89f0*/  FFMA R7, R49, R48, R7 ;  /* 0x0000003031077223 */ /* 0x000fe20000000007 */
[----:B------:R-:W-:Y:S01]  /*8a00*/  FMUL R9, R47, R9 ;  /* 0x000000092f097220 */ /* 0x000fe20000400000 */
[----:B------:R-:W-:Y:S01]  /*8a10*/  FFMA R8, R49, R50, R8 ;  /* 0x0000003231087223 */ /* 0x000fe20000000008 */
[C---:B------:R-:W-:Y:S01]  /*8a20*/  SHF.L.U32 R66, R70.reuse, 0x10, RZ ;  /* 0x0000001046427819 */ /* 0x040fe200000006ff */
[----:B------:R-:W-:Y:S01]  /*8a30*/  FMUL R0, R47, R10 ;  /* 0x0000000a2f007220 */ /* 0x000fe20000400000 */
[----:B------:R-:W-:Y:S01]  /*8a40*/  F2FP.BF16.F32.PACK_AB R5, R7, R6 ;  /* 0x000000060705723e */ /* 0x000fe200000010ff */
[----:B------:R-:W-:Y:S01]  /*8a50*/  FFMA R9, R49, R51, R9 ;  /* 0x0000003331097223 */ /* 0x000fe20000000009 */
[----:B------:R-:W-:Y:S01]  /*8a60*/  FMUL R2, R47, R11 ;  /* 0x0000000b2f027220 */ /* 0x000fe20000400000 */
[----:B------:R-:W-:Y:S01]  /*8a70*/  FFMA R0, R49, R52, R0 ;  /* 0x0000003431007223 */ /* 0x000fe20000000000 */
[----:B------:R-:W-:Y:S01]  /*8a80*/  LOP3.LUT R67, R70, 0xffff0000, RZ, 0xc0, !PT ;  /* 0xffff000046437812 */ /* 0x000fe200078ec0ff */
[----:B------:R-:W-:Y:S01]  /*8a90*/  FMUL R3, R47, R12 ;  /* 0x0000000c2f037220 */ /* 0x000fe20000400000 */
[----:B------:R-:W-:Y:S01]  /*8aa0*/  F2FP.BF16.F32.PACK_AB R6, R9, R8 ;  /* 0x000000080906723e */ /* 0x000fe200000010ff */
[----:B------:R-:W-:Y:S01]  /*8ab0*/  FFMA R2, R49, R53, R2 ;  /* 0x0000003531027223 */ /* 0x000fe20000000002 */
[----:B------:R-:W-:Y:S01]  /*8ac0*/  FMUL R10, R47, R13 ;  /* 0x0000000d2f0a7220 */ /* 0x000fe20000400000 */
[----:B------:R-:W-:Y:S01]  /*8ad0*/  FFMA R3, R49, R54, R3 ;  /* 0x0000003631037223 */ /* 0x000fe20000000003 */
[----:B------:R-:W-:Y:S01]  /*8ae0*/  SHF.L.U32 R68, R71, 0x10, RZ ;  /* 0x0000001047447819 */ /* 0x000fe200000006ff */
[----:B------:R-:W-:Y:S01]  /*8af0*/  FMUL R11, R47, R14 ;  /* 0x0000000e2f0b7220 */ /* 0x000fe20000400000 */
[----:B------:R-:W-:Y:S01]  /*8b00*/  F2FP.BF16.F32.PACK_AB R7, R2, R0 ;  /* 0x000000000207723e */ /* 0x000fe200000010ff */
[----:B------:R-:W-:Y:S01]  /*8b10*/  FFMA R10, R49, R55, R10 ;  /* 0x00000037310a7223 */ /* 0x000fe2000000000a */
[C---:B------:R-:W-:Y:S01]  /*8b20*/  FMUL R15, R47.reuse, R15 ;  /* 0x0000000f2f0f7220 */ /* 0x040fe20000400000 */
[C---:B------:R-:W-:Y:S01]  /*8b30*/  FMUL R12, R47.reuse, R16 ;  /* 0x000000102f0c7220 */ /* 0x040fe20000400000 */
[----:B------:R-:W-:Y:S01]  /*8b40*/  FMUL R13, R47, R17 ;  /* 0x000000112f0d7220 */ /* 0x000fe20000400000 */
[----:B------:R1:W-:Y:S01]  /*8b50*/  STS.128 [R100+0x6000], R4 ;  /* 0x0060000464007388 */ /* 0x0003e20000000c00 */
[----:B------:R-:W-:Y:S01]  /*8b60*/  LOP3.LUT R69, R71, 0xffff0000, RZ, 0xc0, !PT ;  /* 0xffff000047457812 */ /* 0x000fe200078ec0ff */
[C---:B------:R-:W-:Y:S01]  /*8b70*/  FFMA R11, R49.reuse, R56, R11 ;  /* 0x00000038310b7223 */ /* 0x040fe2000000000b */
[----:B------:R-:W-:Y:S01]  /*8b80*/  SHF.L.U32 R70, R76, 0x10, RZ ;  /* 0x000000104c467819 */ /* 0x000fe200000006ff */
[C---:B------:R-:W-:Y:S01]  /*8b90*/  FFMA R15, R49.reuse, R57, R15 ;  /* 0x00000039310f7223 */ /* 0x040fe2000000000f */
[----:B------:R-:W-:Y:S01]  /*8ba0*/  F2FP.BF16.F32.PACK_AB R8, R10, R3 ;  /* 0x000000030a08723e */ /* 0x000fe200000010ff */
[C---:B------:R-:W-:Y:S01]  /*8bb0*/  FFMA R12, R49.reuse, R58, R12 ;  /* 0x0000003a310c7223 */ /* 0x040fe2000000000c */
[----:B------:R-:W-:Y:S01]  /*8bc0*/  FFMA R13, R49, R59, R13 ;  /* 0x0000003b310d7223 */ /* 0x000fe2000000000d */
[C---:B------:R-:W-:Y:S01]  /*8bd0*/  FMUL R14, R47.reuse, R18 ;  /* 0x000000122f0e7220 */ /* 0x040fe20000400000 */
[C---:B------:R-:W-:Y:S01]  /*8be0*/  FMUL R19, R47.reuse, R19 ;  /* 0x000000132f137220 */ /* 0x040fe20000400000 */
[C---:B------:R-:W-:Y:S01]  /*8bf0*/  FMUL R16, R47.reuse, R20 ;  /* 0x000000142f107220 */ /* 0x040fe20000400000 */
[----:B------:R-:W-:Y:S01]  /*8c00*/  FMUL R17, R47, R21 ;  /* 0x000000152f117220 */ /* 0x000fe20000400000 */
[----:B------:R-:W-:Y:S01]  /*8c10*/  FFMA R14, R49, R60, R14 ;  /* 0x0000003c310e7223 */ /* 0x000fe2000000000e */
        /* <DEDUP_REMOVED lines=9> */
[----:B------:R-:W-:Y:S01]  /*8cb0*/  F2FP.BF16.F32.PACK_AB R9, R15, R11 ;  /* 0x0000000b0f09723e */ /* 0x000fe200000010ff */
[----:B------:R-:W-:Y:S01]  /*8cc0*/  FFMA R23, R49, R65, R23 ;  /* 0x0000004131177223 */ /* 0x000fe20000000017 */
[----:B------:R-:W-:Y:S01]  /*8cd0*/  FMUL R27, R47, R27 ;  /* 0x0000001b2f1b7220 */ /* 0x000fe20000400000 */
[----:B------:R-:W-:Y:S01]  /*8ce0*/  F2FP.BF16.F32.PACK_AB R10, R13, R12 ;  /* 0x0000000c0d0a723e */ /* 0x000fe200000010ff */
[----:B------:R-:W-:Y:S01]  /*8cf0*/  FFMA R20, R49, R66, R20 ;  /* 0x0000004231147223 */ /* 0x000fe20000000014 */
[----:B------:R-:W-:Y:S01]  /*8d00*/  F2FP.BF16.F32.PACK_AB R11, R19, R14 ;  /* 0x0000000e130b723e */ /* 0x000fe200000010ff */
[----:B------:R-:W-:Y:S01]  /*8d10*/  FMUL R24, R47, R28 ;  /* 0x0000001c2f187220 */ /* 0x000fe20000400000 */
[----:B------:R-:W-:Y:S01]  /*8d20*/  LOP3.LUT R71, R76, 0xffff0000, RZ, 0xc0, !PT ;  /* 0xffff00004c477812 */ /* 0x000fe200078ec0ff */
[----:B------:R-:W-:Y:S01]  /*8d30*/  FFMA R21, R49, R67, R21 ;  /* 0x0000004331157223 */ /* 0x000fe20000000015 */
[----:B------:R-:W-:Y:S01]  /*8d40*/  SHF.L.U32 R72, R77, 0x10, RZ ;  /* 0x000000104d487819 */ /* 0x000fe200000006ff */
[----:B------:R1:W-:Y:S01]  /*8d50*/  STS.128 [R99+0x6010], R8 ;  /* 0x0060100863007388 */ /* 0x0003e20000000c00 */
[----:B------:R-:W-:Y:S01]  /*8d60*/  FMUL R25, R47, R29 ;  /* 0x0000001d2f197220 */ /* 0x000fe20000400000 */
[----:B------:R-:W-:Y:S01]  /*8d70*/  FFMA R22, R49, R68, R22 ;  /* 0x0000004431167223 */ /* 0x000fe20000000016 */
[----:B------:R-:W-:Y:S01]  /*8d80*/  LOP3.LUT R73, R77, 0xffff0000, RZ, 0xc0, !PT ;  /* 0xffff00004d497812 */ /* 0x000fe200078ec0ff */
[----:B------:R-:W-:Y:S01]  /*8d90*/  FMUL R26, R47, R30 ;  /* 0x0000001e2f1a7220 */ /* 0x000fe20000400000 */
[----:B------:R-:W-:Y:S01]  /*8da0*/  FFMA R27, R49, R69, R27 ;  /* 0x00000045311b7223 */ /* 0x000fe2000000001b */
[C---:B------:R-:W-:Y:S01]  /*8db0*/  SHF.L.U32 R74, R78.reuse, 0x10, RZ ;  /* 0x000000104e4a7819 */ /* 0x040fe200000006ff */
[----:B------:R-:W-:Y:S01]  /*8dc0*/  FMUL R31, R47, R31 ;  /* 0x0000001f2f1f7220 */ /* 0x000fe20000400000 */
[----:B------:R-:W-:Y:S01]  /*8dd0*/  FFMA R24, R49, R70, R24 ;  /* 0x0000004631187223 */ /* 0x000fe20000000018 */
[----:B------:R-:W-:Y:S01]  /*8de0*/  LOP3.LUT R75, R78, 0xffff0000, RZ, 0xc0, !PT ;  /* 0xffff00004e4b7812 */ /* 0x000fe200078ec0ff */
[----:B------:R-:W-:Y:S01]  /*8df0*/  FMUL R28, R47, R32 ;  /* 0x000000202f1c7220 */ /* 0x000fe20000400000 */
[----:B------:R-:W-:Y:S01]  /*8e00*/  FFMA R25, R49, R71, R25 ;  /* 0x0000004731197223 */ /* 0x000fe20000000019 */
[----:B------:R-:W-:Y:S01]  /*8e10*/  SHF.L.U32 R76, R79, 0x10, RZ ;  /* 0x000000104f4c7819 */ /* 0x000fe200000006ff */
[----:B------:R-:W-:Y:S01]  /*8e20*/  FMUL R29, R47, R33 ;  /* 0x000000212f1d7220 */ /* 0x000fe20000400000 */
[----:B------:R-:W-:Y:S01]  /*8e30*/  F2FP.BF16.F32.PACK_AB R16, R17, R16 ;  /* 0x000000101110723e */ /* 0x000fe200000010ff */
[----:B------:R-:W-:Y:S01]  /*8e40*/  FFMA R26, R49, R72, R26 ;  /* 0x00000048311a7223 */ /* 0x000fe2000000001a */
[----:B------:R-:W-:Y:S01]  /*8e50*/  LOP3.LUT R77, R79, 0xffff0000, RZ, 0xc0, !PT ;  /* 0xffff00004f4d7812 */ /* 0x000fe200078ec0ff */
        /* <DEDUP_REMOVED lines=33> */
.L_x_134:
[----:B------:R-:W-:Y:S05]  /*9070*/  BSYNC.RECONVERGENT B0 ;  /* 0x0000000000007941 */ /* 0x000fea0003800200 */
.L_x_133:
[----:B------:R-:W-:Y:S01]  /*9080*/  BAR.SYNC.DEFER_BLOCKING 0x1, 0x80 ;  /* 0x0042000000007b1d */ /* 0x000fe20000010000 */
[----:B------:R-:W-:Y:S01]  /*9090*/  UISETP.NE.AND UP0, UPT, UR49, -0x4, UPT ;  /* 0xfffffffc3100788c */ /* 0x000fe2000bf05270 */
[----:B------:R-:W-:Y:S08]  /*90a0*/  IADD3 R45, PT, PT, R45, 0x1, RZ ;  /* 0x000000012d2d7810 */ /* 0x000ff00007ffe0ff */
[----:B------:R-:W-:Y:S05]  /*90b0*/  BRA.U !UP0, `(.L_x_135) ;  /* 0x0000000108287547 */ /* 0x000fea000b800000 */
[----:B------:R-:W-:Y:S01]  /*90c0*/  ISETP.NE.AND P0, PT, R107, RZ, PT ;  /* 0x000000ff6b00720c */ /* 0x000fe20003f05270 */
[----:B------:R-:W-:Y:S01]  /*90d0*/  IMAD.U32 R2, RZ, RZ, UR51 ;  /* 0x00000033ff027e24 */ /* 0x000fe2000f8e00ff */
[----:B------:R-:W-:Y:S01]  /*90e0*/  UIADD3 UR51, UPT, UPT, UR51, 0x1, URZ ;  /* 0x0000000133337890 */ /* 0x000fe2000fffe0ff */
[----:B------:R-:W-:Y:S03]  /*90f0*/  IMAD.U32 R0, RZ, RZ, UR45 ;  /* 0x0000002dff007e24 */ /* 0x000fe6000f8e00ff */
[----:B------:R-:W-:Y:S04]  /*9100*/  UISETP.NE.AND UP0, UPT, UR51, 0x4, UPT ;  /* 0x000000043300788c */ /* 0x000fe8000bf05270 */
[----:B------:R-:W-:Y:S03]  /*9110*/  USEL UR51, UR51, URZ, UP0 ;  /* 0x000000ff33337287 */ /* 0x000fe60008000000 */
[----:B------:R-:W-:Y:S05]  /*9120*/  @P0 LEA R2, R2, UR48, 0x3 ;  /* 0x0000003002020c11 */ /* 0x000fea000f8e18ff */
[----:B------:R-:W-:Y:S05]  /*9130*/  @P0 VIADD R2, R2, 0xd0 ;  /* 0x000000d002020836 */ /* 0x000fea0000000000 */
[----:B------:R-:W-:Y:S04]  /*9140*/  @P0 PRMT R0, R0, 0x654, R2 ;  /* 0x0000065400000816 */ /* 0x000fe80000000002 */
[----:B------:R2:W-:Y:S03]  /*9150*/  @P0 SYNCS.ARRIVE.TRANS64.RED.A1T0 RZ, [R0+URZ], RZ ;  /* 0x000000ff00ff09a7 */ /* 0x0005e600081004ff */
.L_x_135:
[----:B------:R-:W-:Y:S01]  /*9160*/  ISETP.NE.AND P2, PT, R103, RZ, PT ;  /* 0x000000ff6700720c */ /* 0x000fe20003f45270 */
[----:B------:R-:W-:Y:S01]  /*9170*/  IMAD.IADD R2, R43, 0x1, R86 ;  /* 0x000000012b027824 */ /* 0x000fe200078e0256 */
[----:B------:R-:W-:Y:S01]  /*9180*/  ISETP.NE.AND P0, PT, R105, 0x2, PT ;  /* 0x000000026900780c */ /* 0x000fe20003f05270 */
[----:B--2---:R-:W-:Y:S01]  /*9190*/  IMAD.IADD R0, R44, 0x1, R87 ;  /* 0x000000012c007824 */ /* 0x004fe200078e0257 */
[----:B------:R-:W-:Y:S01]  /*91a0*/  ISETP.NE.AND P1, PT, R45, 0x2, PT ;  /* 0x000000022d00780c */ /* 0x000fe20003f25270 */
[----:B------:R-:W-:Y:S01]  /*91b0*/  UIADD3 UR49, UPT, UPT, UR49, 0x4, URZ ;  /* 0x0000000431317890 */ /* 0x000fe2000fffe0ff */
[----:B------:R-:W-:Y:S02]  /*91c0*/  R2UR UR11, R2 ;  /* 0x00000000020b72ca */ /* 0x000fe400000e0000 */
[----:B------:R-:W-:Y:S02]  /*91d0*/  R2UR UR27, R0 ;  /* 0x00000000001b72ca */ /* 0x000fe400000e0000 */
[----:B------:R-:W-:Y:S02]  /*91e0*/  SEL R2, RZ, 0x1, P0 ;  /* 0x00000001ff027807 */ /* 0x000fe40000000000 */
[----:B------:R-:W-:Y:S02]  /*91f0*/  SEL R0, RZ, 0x1, P1 ;  /* 0x00000001ff007807 */ /* 0x000fe40000800000 */
[----:B------:R-:W-:Y:S02]  /*9200*/  @P2 R2UR UR44, R94 ;  /* 0x000000005e2c22ca */ /* 0x000fe400000e0000 */
[----:B------:R-:W-:Y:S02]  /*9210*/  LOP3.LUT R95, R95, R2, RZ, 0x3c, !PT ;  /* 0x000000025f5f7212 */ /* 0x000fe400078e3cff */
[----:B------:R-:W-:Y:S02]  /*9220*/  LOP3.LUT R96, R96, R0, RZ, 0x3c, !PT ;  /* 0x0000000060607212 */ /* 0x000fe400078e3cff */
[----:B------:R-:W-:Y:S02]  /*9230*/  SEL R105, R105, RZ, P0 ;  /* 0x000000ff69697207 */ /* 0x000fe40000000000 */
[----:B------:R-:W-:Y:S01]  /*9240*/  SEL R45, R45, RZ, P1 ;  /* 0x000000ff2d2d7207 */ /* 0x000fe20000800000 */
[----:B------:R-:W-:Y:S06]  /*9250*/  @P2 BRA `(.L_x_136) ;  /* 0xffffffc000502947 */ /* 0x000fec000383ffff */
[----:B------:R-:W-:-:S09]  /*9260*/  UISETP.NE.AND UP0, UPT, UR50, URZ, UPT ;  /* 0x000000ff3200728c */ /* 0x000fd2000bf05270 */
[----:B------:R-:W-:Y:S05]  /*9270*/  BRA.U !UP0, `(.L_x_137) ;  /* 0x0000000108487547 */ /* 0x000fea000b800000 */
[----:B------:R-:W2:Y:S02]  /*9280*/  LDCU.64 UR4, c[0x0][0xc90] ;  /* 0x00019200ff0477ac */ /* 0x000ea40008000a00 */
[----:B--2---:R-:W-:-:S04]  /*9290*/  UISETP.NE.U32.AND UP0, UPT, UR4, URZ, UPT ;  /* 0x000000ff0400728c */ /* 0x004fc8000bf05070 */
[----:B------:R-:W-:-:S09]  /*92a0*/  UISETP.NE.AND.EX UP0, UPT, UR5, URZ, UPT, UP0 ;  /* 0x000000ff0500728c */ /* 0x000fd2000bf05300 */
[----:B------:R-:W-:Y:S05]  /*92b0*/  BRA.U UP0, `(.L_x_138) ;  /* 0x00000001000c7547 */ /* 0x000fea000b800000 */
[----:B------:R-:W-:-:S13]  /*92c0*/  FSETP.NEU.AND P0, PT, R49, RZ, PT ;  /* 0x000000ff3100720b */ /* 0x000fda0003f0d000 */
[----:B------:R-:W-:Y:S05]  /*92d0*/  @!P0 EXIT ;  /* 0x000000000000894d */ /* 0x000fea0003800000 */
[----:B------:R-:W-:Y:S05]  /*92e0*/  BRA `(.L_x_137) ;  /* 0x00000000002c7947 */ /* 0x000fea0003800000 */
.L_x_138:
[----:B------:R-:W-:Y:S01]  /*92f0*/  ISETP.NE.AND P0, PT, R104, RZ, PT ;  /* 0x000000ff6800720c */ /* 0x000fe20003f05270 */
[----:B------:R-:W-:-:S12]  /*9300*/  BSSY.RECONVERGENT B0, `(.L_x_137) ;  /* 0x0000009000007945 */ /* 0x000fd80003800200 */
[----:B------:R-:W-:Y:S05]  /*9310*/  @P0 BRA `(.L_x_139) ;  /* 0x0000000000140947 */ /* 0x000fea0003800000 */
[----:B------:R-:W2:Y:S02]  /*9320*/  LDCU.64 UR4, c[0x0][0xc88] ;  /* 0x00019100ff0477ac */ /* 0x000ea40008000a00 */
[----:B--2---:R-:W-:-:S04]  /*9330*/  ISETP.NE.U32.AND P0, PT, RZ, UR4, PT ;  /* 0x00000004ff007c0c */ /* 0x004fc8000bf05070 */
[----:B------:R-:W-:-:S13]  /*9340*/  ISETP.NE.AND.EX P0, PT, RZ, UR5, PT, P0 ;  /* 0x00000005ff007c0c */ /* 0x000fda000bf05300 */
[----:B------:R-:W-:Y:S05]  /*9350*/  @!P0 EXIT ;  /* 0x000000000000894d */ /* 0x000fea0003800000 */
[----:B------:R-:W-:Y:S05]  /*9360*/  BRA `(.L_x_140) ;  /* 0x0000000000087947 */ /* 0x000fea0003800000 */
.L_x_139:
[----:B------:R-:W-:-:S13]  /*9370*/  FSETP.NEU.AND P0, PT, R49, RZ, PT ;  /* 0x000000ff3100720b */ /* 0x000fda0003f0d000 */
[----:B------:R-:W-:Y:S05]  /*9380*/  @!P0 EXIT ;  /* 0x000000000000894d */ /* 0x000fea0003800000 */
.L_x_140:
[----:B------:R-:W-:Y:S05]  /*9390*/  BSYNC.RECONVERGENT B0 ;  /* 0x0000000000007941 */ /* 0x000fea0003800200 */
.L_x_137:
[----:B------:R-:W-:Y:S01]  /*93a0*/  ULEA UR4, UR51, UR48, 0x3 ;  /* 0x0000003033047291 */ /* 0x000fe2000f8e18ff */
[----:B------:R-:W-:-:S04]  /*93b0*/  DEPBAR.LE SB0, 0x0 ;  /* 0x000080000000791a */ /* 0x000fc80000000000 */
[----:B------:R-:W-:-:S04]  /*93c0*/  UIADD3 UR4, UPT, UPT, UR4, 0xd0, URZ ;  /* 0x000000d004047890 */ /* 0x000fc8000fffe0ff */
[----:B------:R-:W-:-:S09]  /*93d0*/  UPRMT UR4, UR45, 0x654, UR4 ;  /* 0x000006542d047896 */ /* 0x000fd20008000004 */
[----:B------:R-:W-:Y:S01]  /*93e0*/  SYNCS.ARRIVE.TRANS64.RED.A1T0 RZ, [UR4], RZ ;  /* 0x000000ffffff79a7 */ /* 0x000fe20008100404 */
[----:B------:R-:W-:Y:S05]  /*93f0*/  EXIT ;  /* 0x000000000000794d */ /* 0x000fea0003800000 */
.L_x_20:
[----:B--2---:R2:W1:Y:S02]  /*9400*/  SYNCS.PHASECHK.TRANS64.TRYWAIT P0, [R2+URZ+0x150], R3 ;  /* 0x00015003020075a7 */ /* 0x00446400080011ff */
[----:B-1----:R-:W-:Y:S05]  /*9410*/  @!P0 NANOSLEEP.SYNCS 0x989680 ;  /* 0x009896800000895d */ /* 0x002fea0003900000 */
[----:B------:R-:W1:Y:S02]  /*9420*/  @!P0 SYNCS.PHASECHK.TRANS64 P0, [R2+URZ+0x150], R3 ;  /* 0x00015003020085a7 */ /* 0x000e6400080010ff */
[----:B-1----:R-:W-:Y:S05]  /*9430*/  @!P0 BRA `(.L_x_20) ;  /* 0xfffffffc00f08947 */ /* 0x002fea000383ffff */
[----:B------:R-:W-:Y:S05]  /*9440*/  BRA `(.L_x_141) ;  /* 0xffffff8000a87947 */ /* 0x000fea000383ffff */
.L_x_23:
[----:B-1----:R-:W-:-:S07]  /*9450*/  MOV R2, UR41 ;  /* 0x0000002900027c02 */ /* 0x002fce0008000f00 */
.L_x_142:
[----:B-1----:R1:W2:Y:S02]  /*9460*/  SYNCS.PHASECHK.TRANS64.TRYWAIT P0, [R2+URZ+0x58], R4 ;  /* 0x00005804020075a7 */ /* 0x0022a400080011ff */
[----:B--2---:R-:W-:Y:S05]  /*9470*/  @!P0 NANOSLEEP.SYNCS 0x989680 ;  /* 0x009896800000895d */ /* 0x004fea0003900000 */
[----:B------:R-:W2:Y:S02]  /*9480*/  @!P0 SYNCS.PHASECHK.TRANS64 P0, [R2+URZ+0x58], R4 ;  /* 0x00005804020085a7 */ /* 0x000ea400080010ff */
[----:B--2---:R-:W-:Y:S05]  /*9490*/  @!P0 BRA `(.L_x_142) ;  /* 0xfffffffc00f08947 */ /* 0x004fea000383ffff */
[----:B------:R-:W-:Y:S05]  /*94a0*/  BRA `(.L_x_22) ;  /* 0xffffff8000f07947 */ /* 0x000fea000383ffff */
.L_x_31:
[----:B------:R-:W-:-:S07]  /*94b0*/  MOV R2, UR41 ;  /* 0x0000002900027c02 */ /* 0x000fce0008000f00 */
.L_x_143:
[----:B-1----:R1:W2:Y:S02]  /*94c0*/  SYNCS.PHASECHK.TRANS64.TRYWAIT P0, [R2+URZ+0x58], R4 ;  /* 0x00005804020075a7 */ /* 0x0022a400080011ff */
[----:B--2---:R-:W-:Y:S05]  /*94d0*/  @!P0 NANOSLEEP.SYNCS 0x989680 ;  /* 0x009896800000895d */ /* 0x004fea0003900000 */
[----:B------:R-:W2:Y:S02]  /*94e0*/  @!P0 SYNCS.PHASECHK.TRANS64 P0, [R2+URZ+0x58], R4 ;  /* 0x00005804020085a7 */ /* 0x000ea400080010ff */
[----:B--2---:R-:W-:Y:S05]  /*94f0*/  @!P0 BRA `(.L_x_143) ;  /* 0xfffffffc00f08947 */ /* 0x004fea000383ffff */
[----:B------:R-:W-:Y:S05]  /*9500*/  BRA `(.L_x_30) ;  /* 0xffffff8400e87947 */ /* 0x000fea000383ffff */
.L_x_37:
[----:B-1----:R1:W2:Y:S02]  /*9510*/  SYNCS.PHASECHK.TRANS64.TRYWAIT P0, [R2+URZ+0x100], R3 ;  /* 0x00010003020075a7 */ /* 0x0022a400080011ff */
[----:B--2---:R-:W-:Y:S05]  /*9520*/  @!P0 NANOSLEEP.SYNCS 0x989680 ;  /* 0x009896800000895d */ /* 0x004fea0003900000 */
[----:B------:R-:W2:Y:S02]  /*9530*/  @!P0 SYNCS.PHASECHK.TRANS64 P0, [R2+URZ+0x100], R3 ;  /* 0x00010003020085a7 */ /* 0x000ea400080010ff */
[----:B--2---:R-:W-:Y:S05]  /*9540*/  @!P0 BRA `(.L_x_37) ;  /* 0xfffffffc00f08947 */ /* 0x004fea000383ffff */
[----:B------:R-:W-:Y:S05]  /*9550*/  BRA `(.L_x_144) ;  /* 0xffffff8800c47947 */ /* 0x000fea000383ffff */
.L_x_41:
[----:B----4-:R-:W-:-:S07]  /*9560*/  MOV R0, UR5 ;  /* 0x0000000500007c02 */ /* 0x010fce0008000f00 */
.L_x_145:
[----:B-1----:R1:W2:Y:S02]  /*9570*/  SYNCS.PHASECHK.TRANS64.TRYWAIT P0, [R0+URZ], R2 ;  /* 0x00000002000075a7 */ /* 0x0022a400080011ff */
[----:B--2---:R-:W-:Y:S05]  /*9580*/  @!P0 NANOSLEEP.SYNCS 0x989680 ;  /* 0x009896800000895d */ /* 0x004fea0003900000 */
[----:B------:R-:W2:Y:S02]  /*9590*/  @!P0 SYNCS.PHASECHK.TRANS64 P0, [R0+URZ], R2 ;  /* 0x00000002000085a7 */ /* 0x000ea400080010ff */
[----:B--2---:R-:W-:Y:S05]  /*95a0*/  @!P0 BRA `(.L_x_145) ;  /* 0xfffffffc00f08947 */ /* 0x004fea000383ffff */
[----:B------:R-:W-:Y:S05]  /*95b0*/  BRA `(.L_x_146) ;  /* 0xffffff90003c7947 */ /* 0x000fea000383ffff */
.L_x_42:
[----:B----4-:R-:W-:-:S07]  /*95c0*/  MOV R0, UR5 ;  /* 0x0000000500007c02 */ /* 0x010fce0008000f00 */
.L_x_147:
[----:B-1----:R1:W2:Y:S02]  /*95d0*/  SYNCS.PHASECHK.TRANS64.TRYWAIT P0, [R0+URZ], R3 ;  /* 0x00000003000075a7 */ /* 0x0022a400080011ff */
[----:B--2---:R-:W-:Y:S05]  /*95e0*/  @!P0 NANOSLEEP.SYNCS 0x989680 ;  /* 0x009896800000895d */ /* 0x004fea0003900000 */
[----:B------:R-:W2:Y:S02]  /*95f0*/  @!P0 SYNCS.PHASECHK.TRANS64 P0, [R0+URZ], R3 ;  /* 0x00000003000085a7 */ /* 0x000ea400080010ff */
[----:B--2---:R-:W-:Y:S05]  /*9600*/  @!P0 BRA `(.L_x_147) ;  /* 0xfffffffc00f08947 */ /* 0x004fea000383ffff */
[----:B------:R-:W-:Y:S05]  /*9610*/  BRA `(.L_x_148) ;  /* 0xffffff9000487947 */ /* 0x000fea000383ffff */
.L_x_43:
[----:B----4-:R-:W-:-:S07]  /*9620*/  MOV R0, UR5 ;  /* 0x0000000500007c02 */ /* 0x010fce0008000f00 */
.L_x_149:
[----:B-1----:R1:W2:Y:S02]  /*9630*/  SYNCS.PHASECHK.TRANS64.TRYWAIT P0, [R0+URZ], R3 ;  /* 0x00000003000075a7 */ /* 0x0022a400080011ff */
[----:B--2---:R-:W-:Y:S05]  /*9640*/  @!P0 NANOSLEEP.SYNCS 0x989680 ;  /* 0x009896800000895d */ /* 0x004fea0003900000 */
[----:B------:R-:W2:Y:S02]  /*9650*/  @!P0 SYNCS.PHASECHK.TRANS64 P0, [R0+URZ], R3 ;  /* 0x00000003000085a7 */ /* 0x000ea400080010ff */
[----:B--2---:R-:W-:Y:S05]  /*9660*/  @!P0 BRA `(.L_x_149) ;  /* 0xfffffffc00f08947 */ /* 0x004fea000383ffff */
[----:B------:R-:W-:Y:S05]  /*9670*/  BRA `(.L_x_150) ;  /* 0xffffff9000547947 */ /* 0x000fea000383ffff */
.L_x_44:
[----:B----4-:R-:W-:-:S07]  /*9680*/  MOV R0, UR5 ;  /* 0x0000000500007c02 */ /* 0x010fce0008000f00 */
.L_x_151:
[----:B-1----:R1:W2:Y:S02]  /*9690*/  SYNCS.PHASECHK.TRANS64.TRYWAIT P0, [R0+URZ], R3 ;  /* 0x00000003000075a7 */ /* 0x0022a400080011ff */
[----:B--2---:R-:W-:Y:S05]  /*96a0*/  @!P0 NANOSLEEP.SYNCS 0x989680 ;  /* 0x009896800000895d */ /* 0x004fea0003900000 */
[----:B------:R-:W2:Y:S02]  /*96b0*/  @!P0 SYNCS.PHASECHK.TRANS64 P0, [R0+URZ], R3 ;  /* 0x00000003000085a7 */ /* 0x000ea400080010ff */
[----:B--2---:R-:W-:Y:S05]  /*96c0*/  @!P0 BRA `(.L_x_151) ;  /* 0xfffffffc00f08947 */ /* 0x004fea000383ffff */
[----:B------:R-:W-:Y:S05]  /*96d0*/  BRA `(.L_x_152) ;  /* 0xffffff9000607947 */ /* 0x000fea000383ffff */
.L_x_45:
[----:B----4-:R-:W-:-:S07]  /*96e0*/  MOV R0, UR5 ;  /* 0x0000000500007c02 */ /* 0x010fce0008000f00 */
.L_x_153:
[----:B-1----:R1:W2:Y:S02]  /*96f0*/  SYNCS.PHASECHK.TRANS64.TRYWAIT P0, [R0+URZ], R3 ;  /* 0x00000003000075a7 */ /* 0x0022a400080011ff */
[----:B--2---:R-:W-:Y:S05]  /*9700*/  @!P0 NANOSLEEP.SYNCS 0x989680 ;  /* 0x009896800000895d */ /* 0x004fea0003900000 */
[----:B------:R-:W2:Y:S02]  /*9710*/  @!P0 SYNCS.PHASECHK.TRANS64 P0, [R0+URZ], R3 ;  /* 0x00000003000085a7 */ /* 0x000ea400080010ff */
[----:B--2---:R-:W-:Y:S05]  /*9720*/  @!P0 BRA `(.L_x_153) ;  /* 0xfffffffc00f08947 */ /* 0x004fea000383ffff */
[----:B------:R-:W-:Y:S05]  /*9730*/  BRA `(.L_x_154) ;  /* 0xffffff90006c7947 */ /* 0x000fea000383ffff */
.L_x_46:
[----:B----4-:R-:W-:-:S07]  /*9740*/  MOV R0, UR5 ;  /* 0x0000000500007c02 */ /* 0x010fce0008000f00 */
.L_x_155:
[----:B-1----:R1:W2:Y:S02]  /*9750*/  SYNCS.PHASECHK.TRANS64.TRYWAIT P0, [R0+URZ], R3 ;  /* 0x00000003000075a7 */ /* 0x0022a400080011ff */
[----:B--2---:R-:W-:Y:S05]  /*9760*/  @!P0 NANOSLEEP.SYNCS 0x989680 ;  /* 0x009896800000895d */ /* 0x004fea0003900000 */
[----:B------:R-:W2:Y:S02]  /*9770*/  @!P0 SYNCS.PHASECHK.TRANS64 P0, [R0+URZ], R3 ;  /* 0x00000003000085a7 */ /* 0x000ea400080010ff */
[----:B--2---:R-:W-:Y:S05]  /*9780*/  @!P0 BRA `(.L_x_155) ;  /* 0xfffffffc00f08947 */ /* 0x004fea000383ffff */
[----:B------:R-:W-:Y:S05]  /*9790*/  BRA `(.L_x_156) ;  /* 0xffffff9000787947 */ /* 0x000fea000383ffff */
.L_x_47:
[----:B----4-:R-:W-:-:S07]  /*97a0*/  MOV R0, UR5 ;  /* 0x0000000500007c02 */ /* 0x010fce0008000f00 */
.L_x_157:
[----:B-1----:R1:W2:Y:S02]  /*97b0*/  SYNCS.PHASECHK.TRANS64.TRYWAIT P0, [R0+URZ], R3 ;  /* 0x00000003000075a7 */ /* 0x0022a400080011ff */
[----:B--2---:R-:W-:Y:S05]  /*97c0*/  @!P0 NANOSLEEP.SYNCS 0x989680 ;  /* 0x009896800000895d */ /* 0x004fea0003900000 */
[----:B------:R-:W2:Y:S02]  /*97d0*/  @!P0 SYNCS.PHASECHK.TRANS64 P0, [R0+URZ], R3 ;  /* 0x00000003000085a7 */ /* 0x000ea400080010ff */
[----:B--2---:R-:W-:Y:S05]  /*97e0*/  @!P0 BRA `(.L_x_157) ;  /* 0xfffffffc00f08947 */ /* 0x004fea000383ffff */
[----:B------:R-:W-:Y:S05]  /*97f0*/  BRA `(.L_x_158) ;  /* 0xffffff9000847947 */ /* 0x000fea000383ffff */
.L_x_48:
[----:B----4-:R-:W-:-:S07]  /*9800*/  MOV R0, UR5 ;  /* 0x0000000500007c02 */ /* 0x010fce0008000f00 */
.L_x_159:
[----:B-1----:R1:W2:Y:S02]  /*9810*/  SYNCS.PHASECHK.TRANS64.TRYWAIT P0, [R0+URZ], R3 ;  /* 0x00000003000075a7 */ /* 0x0022a400080011ff */
[----:B--2---:R-:W-:Y:S05]  /*9820*/  @!P0 NANOSLEEP.SYNCS 0x989680 ;  /* 0x009896800000895d */ /* 0x004fea0003900000 */
[----:B------:R-:W2:Y:S02]  /*9830*/  @!P0 SYNCS.PHASECHK.TRANS64 P0, [R0+URZ], R3 ;  /* 0x00000003000085a7 */ /* 0x000ea400080010ff */
[----:B--2---:R-:W-:Y:S05]  /*9840*/  @!P0 BRA `(.L_x_159) ;  /* 0xfffffffc00f08947 */ /* 0x004fea000383ffff */
[----:B------:R-:W-:Y:S05]  /*9850*/  BRA `(.L_x_160) ;  /* 0xffffff9000907947 */ /* 0x000fea000383ffff */
.L_x_49:
[----:B----4-:R-:W-:-:S07]  /*9860*/  MOV R0, UR5 ;  /* 0x0000000500007c02 */ /* 0x010fce0008000f00 */
.L_x_161:
[----:B-1----:R1:W2:Y:S02]  /*9870*/  SYNCS.PHASECHK.TRANS64.TRYWAIT P0, [R0+URZ], R3 ;  /* 0x00000003000075a7 */ /* 0x0022a400080011ff */
[----:B--2---:R-:W-:Y:S05]  /*9880*/  @!P0 NANOSLEEP.SYNCS 0x989680 ;  /* 0x009896800000895d */ /* 0x004fea0003900000 */
[----:B------:R-:W2:Y:S02]  /*9890*/  @!P0 SYNCS.PHASECHK.TRANS64 P0, [R0+URZ], R3 ;  /* 0x00000003000085a7 */ /* 0x000ea400080010ff */
[----:B--2---:R-:W-:Y:S05]  /*98a0*/  @!P0 BRA `(.L_x_161) ;  /* 0xfffffffc00f08947 */ /* 0x004fea000383ffff */
[----:B------:R-:W-:Y:S05]  /*98b0*/  BRA `(.L_x_162) ;  /* 0xffffff90009c7947 */ /* 0x000fea000383ffff */
.L_x_50:
[----:B----4-:R-:W-:-:S07]  /*98c0*/  MOV R0, UR5 ;  /* 0x0000000500007c02 */ /* 0x010fce0008000f00 */
.L_x_163:
[----:B-1----:R1:W2:Y:S02]  /*98d0*/  SYNCS.PHASECHK.TRANS64.TRYWAIT P0, [R0+URZ], R3 ;  /* 0x00000003000075a7 */ /* 0x0022a400080011ff */
[----:B--2---:R-:W-:Y:S05]  /*98e0*/  @!P0 NANOSLEEP.SYNCS 0x989680 ;  /* 0x009896800000895d */ /* 0x004fea0003900000 */
[----:B------:R-:W2:Y:S02]  /*98f0*/  @!P0 SYNCS.PHASECHK.TRANS64 P0, [R0+URZ], R3 ;  /* 0x00000003000085a7 */ /* 0x000ea400080010ff */
[----:B--2---:R-:W-:Y:S05]  /*9900*/  @!P0 BRA `(.L_x_163) ;  /* 0xfffffffc00f08947 */ /* 0x004fea000383ffff */
[----:B------:R-:W-:Y:S05]  /*9910*/  BRA `(.L_x_164) ;  /* 0xffffff9000a87947 */ /* 0x000fea000383ffff */
.L_x_53:
[----:B-1----:R1:W2:Y:S02]  /*9920*/  SYNCS.PHASECHK.TRANS64.TRYWAIT P0, [R0+URZ+0x140], R4 ;  /* 0x00014004000075a7 */ /* 0x0022a400080011ff */
[----:B--2---:R-:W-:Y:S05]  /*9930*/  @!P0 NANOSLEEP.SYNCS 0x989680 ;  /* 0x009896800000895d */ /* 0x004fea0003900000 */
[----:B------:R-:W2:Y:S02]  /*9940*/  @!P0 SYNCS.PHASECHK.TRANS64 P0, [R0+URZ+0x140], R4 ;  /* 0x00014004000085a7 */ /* 0x000ea400080010ff */
[----:B--2---:R-:W-:Y:S05]  /*9950*/  @!P0 BRA `(.L_x_53) ;  /* 0xfffffffc00f08947 */ /* 0x004fea000383ffff */
[----:B------:R-:W-:Y:S05]  /*9960*/  BRA `(.L_x_165) ;  /* 0xffffff9400047947 */ /* 0x000fea000383ffff */
.L_x_54:
[----:B------:R-:W-:-:S07]  /*9970*/  MOV R0, UR5 ;  /* 0x0000000500007c02 */ /* 0x000fce0008000f00 */
.L_x_166:
[----:B-1----:R1:W2:Y:S02]  /*9980*/  SYNCS.PHASECHK.TRANS64.TRYWAIT P0, [R0+URZ+0x110], R5 ;  /* 0x00011005000075a7 */ /* 0x0022a400080011ff */
[----:B--2---:R-:W-:Y:S05]  /*9990*/  @!P0 NANOSLEEP.SYNCS 0x989680 ;  /* 0x009896800000895d */ /* 0x004fea0003900000 */
[----:B------:R-:W2:Y:S02]  /*99a0*/  @!P0 SYNCS.PHASECHK.TRANS64 P0, [R0+URZ+0x110], R5 ;  /* 0x00011005000085a7 */ /* 0x000ea400080010ff */
[----:B--2---:R-:W-:Y:S05]  /*99b0*/  @!P0 BRA `(.L_x_166) ;  /* 0xfffffffc00f08947 */ /* 0x004fea000383ffff */
[----:B------:R-:W-:Y:S05]  /*99c0*/  BRA `(.L_x_167) ;  /* 0xffffff9400147947 */ /* 0x000fea000383ffff */
.L_x_55:
[----:B-1----:R1:W2:Y:S02]  /*99d0*/  SYNCS.PHASECHK.TRANS64.TRYWAIT P1, [R0+URZ+0x100], R4 ;  /* 0x00010004000075a7 */ /* 0x0022a400080211ff */
[----:B--2---:R-:W-:Y:S05]  /*99e0*/  @!P1 NANOSLEEP.SYNCS 0x989680 ;  /* 0x009896800000995d */ /* 0x004fea0003900000 */
[----:B------:R-:W2:Y:S02]  /*99f0*/  @!P1 SYNCS.PHASECHK.TRANS64 P1, [R0+URZ+0x100], R4 ;  /* 0x00010004000095a7 */ /* 0x000ea400080210ff */
[----:B--2---:R-:W-:Y:S05]  /*9a00*/  @!P1 BRA `(.L_x_55) ;  /* 0xfffffffc00f09947 */ /* 0x004fea000383ffff */
[----:B------:R-:W-:Y:S05]  /*9a10*/  BRA `(.L_x_168) ;  /* 0xffffff9400447947 */ /* 0x000fea000383ffff */
.L_x_58:
[----:B------:R-:W-:-:S07]  /*9a20*/  MOV R0, UR5 ;  /* 0x0000000500007c02 */ /* 0x000fce0008000f00 */
.L_x_169:
[----:B-1----:R1:W2:Y:S02]  /*9a30*/  SYNCS.PHASECHK.TRANS64.TRYWAIT P0, [R0+URZ+0x110], R2 ;  /* 0x00011002000075a7 */ /* 0x0022a400080011ff */
[----:B--2---:R-:W-:Y:S05]  /*9a40*/  @!P0 NANOSLEEP.SYNCS 0x989680 ;  /* 0x009896800000895d */ /* 0x004fea0003900000 */
[----:B------:R-:W2:Y:S02]  /*9a50*/  @!P0 SYNCS.PHASECHK.TRANS64 P0, [R0+URZ+0x110], R2 ;  /* 0x00011002000085a7 */ /* 0x000ea400080010ff */
[----:B--2---:R-:W-:Y:S05]  /*9a60*/  @!P0 BRA `(.L_x_169) ;  /* 0xfffffffc00f08947 */ /* 0x004fea000383ffff */
[----:B------:R-:W-:Y:S05]  /*9a70*/  BRA `(.L_x_57) ;  /* 0xffffff9400987947 */ /* 0x000fea000383ffff */
.L_x_65:
[----:B-1----:R1:W2:Y:S02]  /*9a80*/  SYNCS.PHASECHK.TRANS64.TRYWAIT P1, [R0+URZ+0x100], R2 ;  /* 0x00010002000075a7 */ /* 0x0022a400080211ff */
[----:B--2---:R-:W-:Y:S05]  /*9a90*/  @!P1 NANOSLEEP.SYNCS 0x989680 ;  /* 0x009896800000995d */ /* 0x004fea0003900000 */
[----:B------:R-:W2:Y:S02]  /*9aa0*/  @!P1 SYNCS.PHASECHK.TRANS64 P1, [R0+URZ+0x100], R2 ;  /* 0x00010002000095a7 */ /* 0x000ea400080210ff */
[----:B--2---:R-:W-:Y:S05]  /*9ab0*/  @!P1 BRA `(.L_x_65) ;  /* 0xfffffffc00f09947 */ /* 0x004fea000383ffff */
[----:B------:R-:W-:Y:S05]  /*9ac0*/  BRA `(.L_x_170) ;  /* 0xffffff9c00587947 */ /* 0x000fea000383ffff */
.L_x_66:
[----:B------:R-:W-:-:S07]  /*9ad0*/  MOV R2, UR11 ;  /* 0x0000000b00027c02 */ /* 0x000fce0008000f00 */
.L_x_171:
[----:B-1----:R1:W2:Y:S02]  /*9ae0*/  SYNCS.PHASECHK.TRANS64.TRYWAIT P0, [R2+URZ+0x130], R0 ;  /* 0x00013000020075a7 */ /* 0x0022a400080011ff */
[----:B--2---:R-:W-:Y:S05]  /*9af0*/  @!P0 NANOSLEEP.SYNCS 0x989680 ;  /* 0x009896800000895d */ /* 0x004fea0003900000 */
[----:B------:R-:W2:Y:S02]  /*9b00*/  @!P0 SYNCS.PHASECHK.TRANS64 P0, [R2+URZ+0x130], R0 ;  /* 0x00013000020085a7 */ /* 0x000ea400080010ff */
[----:B--2---:R-:W-:Y:S05]  /*9b10*/  @!P0 BRA `(.L_x_171) ;  /* 0xfffffffc00f08947 */ /* 0x004fea000383ffff */
[----:B------:R-:W-:Y:S05]  /*9b20*/  BRA `(.L_x_172) ;  /* 0xffffff9c00907947 */ /* 0x000fea000383ffff */
.L_x_69:
[----:B------:R-:W-:Y:S07]  /*9b30*/  MOV R0, UR10 ;  /* 0x0000000a00007c02 */ /* 0x000fee0008000f00 */
.L_x_173:
[----:B-1----:R1:W2:Y:S02]  /*9b40*/  SYNCS.PHASECHK.TRANS64.TRYWAIT P0, [R0+URZ], R2 ;  /* 0x00000002000075a7 */ /* 0x0022a400080011ff */
[----:B--2---:R-:W-:Y:S05]  /*9b50*/  @!P0 NANOSLEEP.SYNCS 0x989680 ;  /* 0x009896800000895d */ /* 0x004fea0003900000 */
[----:B------:R-:W2:Y:S02]  /*9b60*/  @!P0 SYNCS.PHASECHK.TRANS64 P0, [R0+URZ], R2 ;  /* 0x00000002000085a7 */ /* 0x000ea400080010ff */
[----:B--2---:R-:W-:Y:S05]  /*9b70*/  @!P0 BRA `(.L_x_173) ;  /* 0xfffffffc00f08947 */ /* 0x004fea000383ffff */
[----:B------:R-:W-:Y:S05]  /*9b80*/  BRA `(.L_x_68) ;  /* 0xffffff9c00ac7947 */ /* 0x000fea000383ffff */
.L_x_72:
[----:B------:R-:W-:-:S07]  /*9b90*/  MOV R0, UR5 ;  /* 0x0000000500007c02 */ /* 0x000fce0008000f00 */
.L_x_174:
[----:B--2---:R2:W3:Y:S02]  /*9ba0*/  SYNCS.PHASECHK.TRANS64.TRYWAIT P0, [R0+URZ], R2 ;  /* 0x00000002000075a7 */ /* 0x0044e400080011ff */
[----:B---3--:R-:W-:Y:S05]  /*9bb0*/  @!P0 NANOSLEEP.SYNCS 0x989680 ;  /* 0x009896800000895d */ /* 0x008fea0003900000 */
[----:B------:R-:W3:Y:S02]  /*9bc0*/  @!P0 SYNCS.PHASECHK.TRANS64 P0, [R0+URZ], R2 ;  /* 0x00000002000085a7 */ /* 0x000ee400080010ff */
[----:B---3--:R-:W-:Y:S05]  /*9bd0*/  @!P0 BRA `(.L_x_174) ;  /* 0xfffffffc00f08947 */ /* 0x008fea000383ffff */
[----:B------:R-:W-:Y:S05]  /*9be0*/  BRA `(.L_x_175) ;  /* 0xffffffa0007c7947 */ /* 0x000fea000383ffff */
.L_x_73:
[----:B------:R-:W-:-:S07]  /*9bf0*/  MOV R0, UR6 ;  /* 0x0000000600007c02 */ /* 0x000fce0008000f00 */
.L_x_176:
[----:B--2---:R2:W3:Y:S02]  /*9c00*/  SYNCS.PHASECHK.TRANS64.TRYWAIT P0, [R0+URZ], R2 ;  /* 0x00000002000075a7 */ /* 0x0044e400080011ff */
[----:B---3--:R-:W-:Y:S05]  /*9c10*/  @!P0 NANOSLEEP.SYNCS 0x989680 ;  /* 0x009896800000895d */ /* 0x008fea0003900000 */
[----:B------:R-:W3:Y:S02]  /*9c20*/  @!P0 SYNCS.PHASECHK.TRANS64 P0, [R0+URZ], R2 ;  /* 0x00000002000085a7 */ /* 0x000ee400080010ff */
[----:B---3--:R-:W-:Y:S05]  /*9c30*/  @!P0 BRA `(.L_x_176) ;  /* 0xfffffffc00f08947 */ /* 0x008fea000383ffff */
[----:B------:R-:W-:Y:S05]  /*9c40*/  BRA `(.L_x_177) ;  /* 0xffffffa000887947 */ /* 0x000fea000383ffff */
.L_x_78:
[----:B---3--:R3:W1:Y:S02]  /*9c50*/  SYNCS.PHASECHK.TRANS64.TRYWAIT P0, [R0+URZ+0x100], R2 ;  /* 0x00010002000075a7 */ /* 0x00866400080011ff */
[----:B-1----:R-:W-:Y:S05]  /*9c60*/  @!P0 NANOSLEEP.SYNCS 0x989680 ;  /* 0x009896800000895d */ /* 0x002fea0003900000 */
[----:B------:R-:W1:Y:S02]  /*9c70*/  @!P0 SYNCS.PHASECHK.TRANS64 P0, [R0+URZ+0x100], R2 ;  /* 0x00010002000085a7 */ /* 0x000e6400080010ff */
[----:B-1----:R-:W-:Y:S05]  /*9c80*/  @!P0 BRA `(.L_x_78) ;  /* 0xfffffffc00f08947 */ /* 0x002fea000383ffff */
[----:B------:R-:W-:Y:S05]  /*9c90*/  BRA `(.L_x_178) ;  /* 0xffffffa400907947 */ /* 0x000fea000383ffff */
.L_x_81:
[----:B------:R-:W-:Y:S07]  /*9ca0*/  MOV R0, UR6 ;  /* 0x0000000600007c02 */ /* 0x000fee0008000f00 */
.L_x_179:
[----:B-1----:R1:W3:Y:S02]  /*9cb0*/  SYNCS.PHASECHK.TRANS64.TRYWAIT P0, [R0+URZ+0xf8], R2 ;  /* 0x0000f802000075a7 */ /* 0x0022e400080011ff */
[----:B---3--:R-:W-:Y:S05]  /*9cc0*/  @!P0 NANOSLEEP.SYNCS 0x989680 ;  /* 0x009896800000895d */ /* 0x008fea0003900000 */
[----:B------:R-:W3:Y:S02]  /*9cd0*/  @!P0 SYNCS.PHASECHK.TRANS64 P0, [R0+URZ+0xf8], R2 ;  /* 0x0000f802000085a7 */ /* 0x000ee400080010ff */
[----:B---3--:R-:W-:Y:S05]  /*9ce0*/  @!P0 BRA `(.L_x_179) ;  /* 0xfffffffc00f08947 */ /* 0x008fea000383ffff */
[----:B------:R-:W-:Y:S05]  /*9cf0*/  BRA `(.L_x_80) ;  /* 0xffffffa800847947 */ /* 0x000fea000383ffff */
.L_x_84:
[----:B------:R-:W-:Y:S07]  /*9d00*/  MOV R0, UR6 ;  /* 0x0000000600007c02 */ /* 0x000fee0008000f00 */
.L_x_180:
[----:B-1----:R1:W2:Y:S02]  /*9d10*/  SYNCS.PHASECHK.TRANS64.TRYWAIT P0, [R0+URZ+0xd0], R24 ;  /* 0x0000d018000075a7 */ /* 0x0022a400080011ff */
[----:B--2---:R-:W-:Y:S05]  /*9d20*/  @!P0 NANOSLEEP.SYNCS 0x989680 ;  /* 0x009896800000895d */ /* 0x004fea0003900000 */
[----:B------:R-:W2:Y:S02]  /*9d30*/  @!P0 SYNCS.PHASECHK.TRANS64 P0, [R0+URZ+0xd0], R24 ;  /* 0x0000d018000085a7 */ /* 0x000ea400080010ff */
[----:B--2---:R-:W-:Y:S05]  /*9d40*/  @!P0 BRA `(.L_x_180) ;  /* 0xfffffffc00f08947 */ /* 0x004fea000383ffff */
[----:B------:R-:W-:Y:S05]  /*9d50*/  BRA `(.L_x_181) ;  /* 0xffffffa800e07947 */ /* 0x000fea000383ffff */
.L_x_85:
[----:B------:R-:W-:Y:S07]  /*9d60*/  MOV R0, UR6 ;  /* 0x0000000600007c02 */ /* 0x000fee0008000f00 */
.L_x_182:
[----:B-1----:R1:W2:Y:S02]  /*9d70*/  SYNCS.PHASECHK.TRANS64.TRYWAIT P0, [R0+URZ+0xd8], R24 ;  /* 0x0000d818000075a7 */ /* 0x0022a400080011ff */
[----:B--2---:R-:W-:Y:S05]  /*9d80*/  @!P0 NANOSLEEP.SYNCS 0x989680 ;  /* 0x009896800000895d */ /* 0x004fea0003900000 */
[----:B------:R-:W2:Y:S02]  /*9d90*/  @!P0 SYNCS.PHASECHK.TRANS64 P0, [R0+URZ+0xd8], R24 ;  /* 0x0000d818000085a7 */ /* 0x000ea400080010ff */
[----:B--2---:R-:W-:Y:S05]  /*9da0*/  @!P0 BRA `(.L_x_182) ;  /* 0xfffffffc00f08947 */ /* 0x004fea000383ffff */
[----:B------:R-:W-:Y:S05]  /*9db0*/  BRA `(.L_x_183) ;  /* 0xffffffac001c7947 */ /* 0x000fea000383ffff */
.L_x_86:
[----:B------:R-:W-:Y:S07]  /*9dc0*/  MOV R0, UR6 ;  /* 0x0000000600007c02 */ /* 0x000fee0008000f00 */
.L_x_184:
[----:B-1----:R1:W2:Y:S02]  /*9dd0*/  SYNCS.PHASECHK.TRANS64.TRYWAIT P0, [R0+URZ+0xe0], R24 ;  /* 0x0000e018000075a7 */ /* 0x0022a400080011ff */
[----:B--2---:R-:W-:Y:S05]  /*9de0*/  @!P0 NANOSLEEP.SYNCS 0x989680 ;  /* 0x009896800000895d */ /* 0x004fea0003900000 */
[----:B------:R-:W2:Y:S02]  /*9df0*/  @!P0 SYNCS.PHASECHK.TRANS64 P0, [R0+URZ+0xe0], R24 ;  /* 0x0000e018000085a7 */ /* 0x000ea400080010ff */
[----:B--2---:R-:W-:Y:S05]  /*9e00*/  @!P0 BRA `(.L_x_184) ;  /* 0xfffffffc00f08947 */ /* 0x004fea000383ffff */
[----:B------:R-:W-:Y:S05]  /*9e10*/  BRA `(.L_x_185) ;  /* 0xffffffac00607947 */ /* 0x000fea000383ffff */
.L_x_87:
[----:B------:R-:W-:Y:S07]  /*9e20*/  MOV R0, UR6 ;  /* 0x0000000600007c02 */ /* 0x000fee0008000f00 */
.L_x_186:
[----:B-1----:R1:W2:Y:S02]  /*9e30*/  SYNCS.PHASECHK.TRANS64.TRYWAIT P0, [R0+URZ+0xe8], R24 ;  /* 0x0000e818000075a7 */ /* 0x0022a400080011ff */
[----:B--2---:R-:W-:Y:S05]  /*9e40*/  @!P0 NANOSLEEP.SYNCS 0x989680 ;  /* 0x009896800000895d */ /* 0x004fea0003900000 */
[----:B------:R-:W2:Y:S02]  /*9e50*/  @!P0 SYNCS.PHASECHK.TRANS64 P0, [R0+URZ+0xe8], R24 ;  /* 0x0000e818000085a7 */ /* 0x000ea400080010ff */
[----:B--2---:R-:W-:Y:S05]  /*9e60*/  @!P0 BRA `(.L_x_186) ;  /* 0xfffffffc00f08947 */ /* 0x004fea000383ffff */
[----:B------:R-:W-:Y:S05]  /*9e70*/  BRA `(.L_x_187) ;  /* 0xffffffac00e47947 */ /* 0x000fea000383ffff */
.L_x_89:
[----:B------:R-:W-:-:S07]  /*9e80*/  MOV R0, UR6 ;  /* 0x0000000600007c02 */ /* 0x000fce0008000f00 */
.L_x_188:
[----:B-1----:R1:W2:Y:S02]  /*9e90*/  SYNCS.PHASECHK.TRANS64.TRYWAIT P0, [R0+URZ+0xd0], R2 ;  /* 0x0000d002000075a7 */ /* 0x0022a400080011ff */
[----:B--2---:R-:W-:Y:S05]  /*9ea0*/  @!P0 NANOSLEEP.SYNCS 0x989680 ;  /* 0x009896800000895d */ /* 0x004fea0003900000 */
[----:B------:R-:W2:Y:S02]  /*9eb0*/  @!P0 SYNCS.PHASECHK.TRANS64 P0, [R0+URZ+0xd0], R2 ;  /* 0x0000d002000085a7 */ /* 0x000ea400080010ff */
[----:B--2---:R-:W-:Y:S05]  /*9ec0*/  @!P0 BRA `(.L_x_188) ;  /* 0xfffffffc00f08947 */ /* 0x004fea000383ffff */
[----:B------:R-:W-:Y:S05]  /*9ed0*/  BRA `(.L_x_189) ;  /* 0xffffffb000587947 */ /* 0x000fea000383ffff */
.L_x_90:
[----:B-1----:R-:W-:-:S07]  /*9ee0*/  MOV R0, UR6 ;  /* 0x0000000600007c02 */ /* 0x002fce0008000f00 */
.L_x_190:
[----:B-1----:R1:W2:Y:S02]  /*9ef0*/  SYNCS.PHASECHK.TRANS64.TRYWAIT P0, [R0+URZ+0xd8], R2 ;  /* 0x0000d802000075a7 */ /* 0x0022a400080011ff */
[----:B--2---:R-:W-:Y:S05]  /*9f00*/  @!P0 NANOSLEEP.SYNCS 0x989680 ;  /* 0x009896800000895d */ /* 0x004fea0003900000 */
[----:B------:R-:W2:Y:S02]  /*9f10*/  @!P0 SYNCS.PHASECHK.TRANS64 P0, [R0+URZ+0xd8], R2 ;  /* 0x0000d802000085a7 */ /* 0x000ea400080010ff */
[----:B--2---:R-:W-:Y:S05]  /*9f20*/  @!P0 BRA `(.L_x_190) ;  /* 0xfffffffc00f08947 */ /* 0x004fea000383ffff */
[----:B------:R-:W-:Y:S05]  /*9f30*/  BRA `(.L_x_191) ;  /* 0xffffffb000487947 */ /* 0x000fea000383ffff */
.L_x_91:
[----:B-1----:R-:W-:-:S07]  /*9f40*/  MOV R0, UR6 ;  /* 0x0000000600007c02 */ /* 0x002fce0008000f00 */
.L_x_192:
[----:B-1----:R1:W2:Y:S02]  /*9f50*/  SYNCS.PHASECHK.TRANS64.TRYWAIT P0, [R0+URZ+0xe0], R2 ;  /* 0x0000e002000075a7 */ /* 0x0022a400080011ff */
[----:B--2---:R-:W-:Y:S05]  /*9f60*/  @!P0 NANOSLEEP.SYNCS 0x989680 ;  /* 0x009896800000895d */ /* 0x004fea0003900000 */
[----:B------:R-:W2:Y:S02]  /*9f70*/  @!P0 SYNCS.PHASECHK.TRANS64 P0, [R0+URZ+0xe0], R2 ;  /* 0x0000e002000085a7 */ /* 0x000ea400080010ff */
[----:B--2---:R-:W-:Y:S05]  /*9f80*/  @!P0 BRA `(.L_x_192) ;  /* 0xfffffffc00f08947 */ /* 0x004fea000383ffff */
[----:B------:R-:W-:Y:S05]  /*9f90*/  BRA `(.L_x_193) ;  /* 0xffffffb000387947 */ /* 0x000fea000383ffff */
.L_x_93:
[----:B--2---:R2:W4:Y:S02]  /*9fa0*/  SYNCS.PHASECHK.TRANS64.TRYWAIT P0, [R0+URZ+0x100], R2 ;  /* 0x00010002000075a7 */ /* 0x00452400080011ff */
[----:B----4-:R-:W-:Y:S05]  /*9fb0*/  @!P0 NANOSLEEP.SYNCS 0x989680 ;  /* 0x009896800000895d */ /* 0x010fea0003900000 */
[----:B------:R-:W4:Y:S02]  /*9fc0*/  @!P0 SYNCS.PHASECHK.TRANS64 P0, [R0+URZ+0x100], R2 ;  /* 0x00010002000085a7 */ /* 0x000f2400080010ff */
[----:B----4-:R-:W-:Y:S05]  /*9fd0*/  @!P0 BRA `(.L_x_93) ;  /* 0xfffffffc00f08947 */ /* 0x010fea000383ffff */
[----:B------:R-:W-:Y:S05]  /*9fe0*/  BRA `(.L_x_194) ;  /* 0xffffffb400007947 */ /* 0x000fea000383ffff */
.L_x_104:
[----:B-1----:R-:W-:Y:S04]  /*9ff0*/  MOV R2, UR48 ;  /* 0x0000003000027c02 */ /* 0x002fe80008000f00 */
[----:B------:R1:W3:Y:S03]  /*a000*/  SYNCS.PHASECHK.TRANS64.TRYWAIT P1, [R2+URZ+0xb0], R3 ;  /* 0x0000b003020075a7 */ /* 0x0002e600080211ff */
[----:B---3--:R-:W-:Y:S05]  /*a010*/  @!P1 NANOSLEEP.SYNCS 0x989680 ;  /* 0x009896800000995d */ /* 0x008fea0003900000 */
[----:B------:R-:W3:Y:S02]  /*a020*/  @!P1 SYNCS.PHASECHK.TRANS64 P1, [R2+URZ+0xb0], R3 ;  /* 0x0000b003020095a7 */ /* 0x000ee400080210ff */
[----:B---3--:R-:W-:Y:S05]  /*a030*/  @!P1 BRA `(.L_x_104) ;  /* 0xfffffffc00ec9947 */ /* 0x008fea000383ffff */
[----:B------:R-:W-:Y:S05]  /*a040*/  BRA `(.L_x_103) ;  /* 0xffffffc000047947 */ /* 0x000fea000383ffff */
.L_x_106:
[----:B-1----:R1:W4:Y:S02]  /*a050*/  SYNCS.PHASECHK.TRANS64.TRYWAIT P0, [R64+URZ+0x120], R0 ;  /* 0x00012000400075a7 */ /* 0x00232400080011ff */
[----:B----4-:R-:W-:Y:S05]  /*a060*/  @!P0 NANOSLEEP.SYNCS 0x989680 ;  /* 0x009896800000895d */ /* 0x010fea0003900000 */
[----:B------:R-:W4:Y:S02]  /*a070*/  @!P0 SYNCS.PHASECHK.TRANS64 P0, [R64+URZ+0x120], R0 ;  /* 0x00012000400085a7 */ /* 0x000f2400080010ff */
[----:B----4-:R-:W-:Y:S05]  /*a080*/  @!P0 BRA `(.L_x_106) ;  /* 0xfffffffc00f08947 */ /* 0x010fea000383ffff */
[----:B------:R-:W-:Y:S05]  /*a090*/  BRA `(.L_x_105) ;  /* 0xffffffc0002c7947 */ /* 0x000fea000383ffff */
.L_x_115:
[----:B--2---:R2:W4:Y:S02]  /*a0a0*/  SYNCS.PHASECHK.TRANS64.TRYWAIT P0, [R2+URZ+0xb0], R0 ;  /* 0x0000b000020075a7 */ /* 0x00452400080011ff */
[----:B----4-:R-:W-:Y:S05]  /*a0b0*/  @!P0 NANOSLEEP.SYNCS 0x989680 ;  /* 0x009896800000895d */ /* 0x010fea0003900000 */
[----:B------:R-:W4:Y:S02]  /*a0c0*/  @!P0 SYNCS.PHASECHK.TRANS64 P0, [R2+URZ+0xb0], R0 ;  /* 0x0000b000020085a7 */ /* 0x000f2400080010ff */
[----:B----4-:R-:W-:Y:S05]  /*a0d0*/  @!P0 BRA `(.L_x_115) ;  /* 0xfffffffc00f08947 */ /* 0x010fea000383ffff */
[----:B------:R-:W-:Y:S05]  /*a0e0*/  BRA `(.L_x_114) ;  /* 0xffffffcc00087947 */ /* 0x000fea000383ffff */
.L_x_123:
[----:B--2---:R2:W4:Y:S02]  /*a0f0*/  SYNCS.PHASECHK.TRANS64.TRYWAIT P0, [R0+URZ+0xb0], R6 ;  /* 0x0000b006000075a7 */ /* 0x00452400080011ff */
[----:B----4-:R-:W-:Y:S05]  /*a100*/  @!P0 NANOSLEEP.SYNCS 0x989680 ;  /* 0x009896800000895d */ /* 0x010fea0003900000 */
[----:B------:R-:W4:Y:S02]  /*a110*/  @!P0 SYNCS.PHASECHK.TRANS64 P0, [R0+URZ+0xb0], R6 ;  /* 0x0000b006000085a7 */ /* 0x000f2400080010ff */
[----:B----4-:R-:W-:Y:S05]  /*a120*/  @!P0 BRA `(.L_x_123) ;  /* 0xfffffffc00f08947 */ /* 0x010fea000383ffff */
[----:B------:R-:W-:Y:S05]  /*a130*/  BRA `(.L_x_122) ;  /* 0xffffffd800087947 */ /* 0x000fea000383ffff */
.L_x_131:
[----:B--2---:R2:W4:Y:S02]  /*a140*/  SYNCS.PHASECHK.TRANS64.TRYWAIT P0, [R0+URZ+0xb0], R5 ;  /* 0x0000b005000075a7 */ /* 0x00452400080011ff */
[----:B----4-:R-:W-:Y:S05]  /*a150*/  @!P0 NANOSLEEP.SYNCS 0x989680 ;  /* 0x009896800000895d */ /* 0x010fea0003900000 */
[----:B------:R-:W4:Y:S02]  /*a160*/  @!P0 SYNCS.PHASECHK.TRANS64 P0, [R0+URZ+0xb0], R5 ;  /* 0x0000b005000085a7 */ /* 0x000f2400080010ff */
[----:B----4-:R-:W-:Y:S05]  /*a170*/  @!P0 BRA `(.L_x_131) ;  /* 0xfffffffc00f08947 */ /* 0x010fea000383ffff */
[----:B------:R-:W-:Y:S05]  /*a180*/  BRA `(.L_x_130) ;  /* 0xffffffe400087947 */ /* 0x000fea000383ffff */
        .weak           $__internal_0_$__cuda_sm10x_tcgen05_guardrail_trap_col_being_dealloced_not_returned_by_alloc
        .type           $__internal_0_$__cuda_sm10x_tcgen05_guardrail_trap_col_being_dealloced_not_returned_by_alloc,@function
        .size           $__internal_0_$__cuda_sm10x_tcgen05_guardrail_trap_col_being_dealloced_not_returned_by_alloc,($__internal_1_$__cuda_sm10x_tcgen05_guardrail_trap_phase_invalid_during_alloc - $__internal_0_$__cuda_sm10x_tcgen05_guardrail_trap_col_being_dealloced_not_returned_by_alloc)
$__internal_0_$__cuda_sm10x_tcgen05_guardrail_trap_col_being_dealloced_not_returned_by_alloc:
[----:B------:R-:W-:Y:S05]  /*a190*/  BPT.TRAP 0x1 ;  /* 0x000000040000795c */ /* 0x000fea0000300000 */
[----:B------:R-:W-:-:S04]  /*a1a0*/  HFMA2 R3, -RZ, RZ, 0, 0 ;  /* 0x00000000ff037431 */ /* 0x000fc800000001ff */
[----:B------:R-:W-:Y:S05]  /*a1b0*/  RET.REL.NODEC R2 `(_ZN7cutlass13device_kernelINS_4gemm6kernel13GemmUniversalIN4cute5tupleIJiiiiEEENS1_10collective13CollectiveMmaINS1_46MainloopSm100TmaUmmaWarpSpecializedBlockScaledILi11ELi2ELi2ENS5_IJNS4_1CILi1EEESB_SB_EEEEENS5_IJNSA_ILi128EEESE_SE_EEENS5_IJNS_12float_e2m1_tENS_13float_ue8m0_tEEEENS5_IJNS5_IJlSB_lEEENS4_6LayoutINS5_IJNS5_IJNS5_IJNSA_ILi32EEENSA_ILi4EEEEEEiEEESO_NS5_IJSB_iEEEEEENS5_IJNS5_IJNS5_IJNSA_ILi16EEESM_EEEiEEENS5_IJNS5_IJNSA_ILi0EEESB_EEENSA_ILi512EEEEEENS5_IJSU_iEEEEEEEEEEESI_S11_NS4_8TiledMMAINS4_8MMA_AtomIJNS4_17SM100_MMA_MXF4_SSISG_SG_fSH_Li128ELi128ELi32ELNS4_4UMMA5MajorE0ELS16_0ELNS15_7ScaleInE0ELS17_0EEEEEENSK_ISC_NS5_IJSU_SU_SU_EEEEENS5_IJNS4_10UnderscoreES1C_S1C_EEEEENS5_IJNS4_13SM90_TMA_LOADES1F_EEENS5_IJNS4_14ComposedLayoutINS4_7SwizzleILi2ELi4ELi3EEENS4_18smem_ptr_flag_bitsILi4EEENSK_INS5_IJNSA_ILi8EEESE_EEENS5_IJSE_SB_EEEEEEENSK_INS5_IJNS5_IJNS5_IJSN_SB_EEENS5_IJSL_NSA_ILi2EEEEEEEEESB_NS5_IJS1S_SB_EEEEEENS5_IJNS5_IJNS5_IJSS_SW_EEESV_EEESU_NS5_IJS1S_SW_EEEEEEEEEEEvNS4_8identityES1G_S22_vS23_EENS_8epilogue10collective18CollectiveEpilogueINS25_23Sm100TmaWarpSpecializedILi4ELi2ELi32ELb1ELb0EEEJSF_NS5_IJNSK_ISE_SB_EENSK_ISL_SB_EEEEENS_10bfloat16_tESJ_S2D_SJ_NS25_6fusion15FusionCallbacksIS29_NS2E_17LinearCombinationIS2D_fS2D_fLNS_15FloatRoundStyleE2EEESF_S2C_JEEENS4_5SM1004TMEM4LOAD26SM100_TMEM_LOAD_32dp32b32xES1F_NS1H_IS1J_NS1K_ILi16EEENSK_INS5_IJS1M_SL_EEENS5_IJSL_SB_EEEEEEENS4_39AutoVectorizingCopyWithAssumedAlignmentILi128EEENS4_14SM90_TMA_STOREES2S_S2U_S2U_EEEvvEEEEvNT_6ParamsE) ;  /* 0xffffff5c02907950 */ /* 0x000fea0003c3ffff */
        .weak           $__internal_1_$__cuda_sm10x_tcgen05_guardrail_trap_phase_invalid_during_alloc
        .type           $__internal_1_$__cuda_sm10x_tcgen05_guardrail_trap_phase_invalid_during_alloc,@function
        .size           $__internal_1_$__cuda_sm10x_tcgen05_guardrail_trap_phase_invalid_during_alloc,($__internal_2_$__cuda_sm10x_tcgen05_guardrail_trap_unallocated_columns_being_dealloced - $__internal_1_$__cuda_sm10x_tcgen05_guardrail_trap_phase_invalid_during_alloc)
$__internal_1_$__cuda_sm10x_tcgen05_guardrail_trap_phase_invalid_during_alloc:
[----:B------:R-:W-:Y:S05]  /*a1c0*/  BPT.TRAP 0x1 ;  /* 0x000000040000795c */ /* 0x000fea0000300000 */
[----:B------:R-:W-:-:S04]  /*a1d0*/  MOV R3, 0x0 ;  /* 0x0000000000037802 */ /* 0x000fc80000000f00 */
[----:B------:R-:W-:Y:S05]  /*a1e0*/  RET.REL.NODEC R2 `(_ZN7cutlass13device_kernelINS_4gemm6kernel13GemmUniversalIN4cute5tupleIJiiiiEEENS1_10collective13CollectiveMmaINS1_46MainloopSm100TmaUmmaWarpSpecializedBlockScaledILi11ELi2ELi2ENS5_IJNS4_1CILi1EEESB_SB_EEEEENS5_IJNSA_ILi128EEESE_SE_EEENS5_IJNS_12float_e2m1_tENS_13float_ue8m0_tEEEENS5_IJNS5_IJlSB_lEEENS4_6LayoutINS5_IJNS5_IJNS5_IJNSA_ILi32EEENSA_ILi4EEEEEEiEEESO_NS5_IJSB_iEEEEEENS5_IJNS5_IJNS5_IJNSA_ILi16EEESM_EEEiEEENS5_IJNS5_IJNSA_ILi0EEESB_EEENSA_ILi512EEEEEENS5_IJSU_iEEEEEEEEEEESI_S11_NS4_8TiledMMAINS4_8MMA_AtomIJNS4_17SM100_MMA_MXF4_SSISG_SG_fSH_Li128ELi128ELi32ELNS4_4UMMA5MajorE0ELS16_0ELNS15_7ScaleInE0ELS17_0EEEEEENSK_ISC_NS5_IJSU_SU_SU_EEEEENS5_IJNS4_10UnderscoreES1C_S1C_EEEEENS5_IJNS4_13SM90_TMA_LOADES1F_EEENS5_IJNS4_14ComposedLayoutINS4_7SwizzleILi2ELi4ELi3EEENS4_18smem_ptr_flag_bitsILi4EEENSK_INS5_IJNSA_ILi8EEESE_EEENS5_IJSE_SB_EEEEEEENSK_INS5_IJNS5_IJNS5_IJSN_SB_EEENS5_IJSL_NSA_ILi2EEEEEEEEESB_NS5_IJS1S_SB_EEEEEENS5_IJNS5_IJNS5_IJSS_SW_EEESV_EEESU_NS5_IJS1S_SW_EEEEEEEEEEEvNS4_8identityES1G_S22_vS23_EENS_8epilogue10collective18CollectiveEpilogueINS25_23Sm100TmaWarpSpecializedILi4ELi2ELi32ELb1ELb0EEEJSF_NS5_IJNSK_ISE_SB_EENSK_ISL_SB_EEEEENS_10bfloat16_tESJ_S2D_SJ_NS25_6fusion15FusionCallbacksIS29_NS2E_17LinearCombinationIS2D_fS2D_fLNS_15FloatRoundStyleE2EEESF_S2C_JEEENS4_5SM1004TMEM4LOAD26SM100_TMEM_LOAD_32dp32b32xES1F_NS1H_IS1J_NS1K_ILi16EEENSK_INS5_IJS1M_SL_EEENS5_IJSL_SB_EEEEEEENS4_39AutoVectorizingCopyWithAssumedAlignmentILi128EEENS4_14SM90_TMA_STOREES2S_S2U_S2U_EEEvvEEEEvNT_6ParamsE) ;  /* 0xffffff5c02847950 */ /* 0x000fea0003c3ffff */
        .weak           $__internal_2_$__cuda_sm10x_tcgen05_guardrail_trap_unallocated_columns_being_dealloced
        .type           $__internal_2_$__cuda_sm10x_tcgen05_guardrail_trap_unallocated_columns_being_dealloced,@function
        .size           $__internal_2_$__cuda_sm10x_tcgen05_guardrail_trap_unallocated_columns_being_dealloced,(.L_x_196 - $__internal_2_$__cuda_sm10x_tcgen05_guardrail_trap_unallocated_columns_being_dealloced)
$__internal_2_$__cuda_sm10x_tcgen05_guardrail_trap_unallocated_columns_being_dealloced:
[----:B------:R-:W-:Y:S05]  /*a1f0*/  BPT.TRAP 0x1 ;  /* 0x000000040000795c */ /* 0x000fea0000300000 */
[----:B------:R-:W-:-:S04]  /*a200*/  HFMA2 R3, -RZ, RZ, 0, 0 ;  /* 0x00000000ff037431 */ /* 0x000fc800000001ff */
[----:B------:R-:W-:Y:S05]  /*a210*/  RET.REL.NODEC R2 `(_ZN7cutlass13device_kernelINS_4gemm6kernel13GemmUniversalIN4cute5tupleIJiiiiEEENS1_10collective13CollectiveMmaINS1_46MainloopSm100TmaUmmaWarpSpecializedBlockScaledILi11ELi2ELi2ENS5_IJNS4_1CILi1EEESB_SB_EEEEENS5_IJNSA_ILi128EEESE_SE_EEENS5_IJNS_12float_e2m1_tENS_13float_ue8m0_tEEEENS5_IJNS5_IJlSB_lEEENS4_6LayoutINS5_IJNS5_IJNS5_IJNSA_ILi32EEENSA_ILi4EEEEEEiEEESO_NS5_IJSB_iEEEEEENS5_IJNS5_IJNS5_IJNSA_ILi16EEESM_EEEiEEENS5_IJNS5_IJNSA_ILi0EEESB_EEENSA_ILi512EEEEEENS5_IJSU_iEEEEEEEEEEESI_S11_NS4_8TiledMMAINS4_8MMA_AtomIJNS4_17SM100_MMA_MXF4_SSISG_SG_fSH_Li128ELi128ELi32ELNS4_4UMMA5MajorE0ELS16_0ELNS15_7ScaleInE0ELS17_0EEEEEENSK_ISC_NS5_IJSU_SU_SU_EEEEENS5_IJNS4_10UnderscoreES1C_S1C_EEEEENS5_IJNS4_13SM90_TMA_LOADES1F_EEENS5_IJNS4_14ComposedLayoutINS4_7SwizzleILi2ELi4ELi3EEENS4_18smem_ptr_flag_bitsILi4EEENSK_INS5_IJNSA_ILi8EEESE_EEENS5_IJSE_SB_EEEEEEENSK_INS5_IJNS5_IJNS5_IJSN_SB_EEENS5_IJSL_NSA_ILi2EEEEEEEEESB_NS5_IJS1S_SB_EEEEEENS5_IJNS5_IJNS5_IJSS_SW_EEESV_EEESU_NS5_IJS1S_SW_EEEEEEEEEEEvNS4_8identityES1G_S22_vS23_EENS_8epilogue10collective18CollectiveEpilogueINS25_23Sm100TmaWarpSpecializedILi4ELi2ELi32ELb1ELb0EEEJSF_NS5_IJNSK_ISE_SB_EENSK_ISL_SB_EEEEENS_10bfloat16_tESJ_S2D_SJ_NS25_6fusion15FusionCallbacksIS29_NS2E_17LinearCombinationIS2D_fS2D_fLNS_15FloatRoundStyleE2EEESF_S2C_JEEENS4_5SM1004TMEM4LOAD26SM100_TMEM_LOAD_32dp32b32xES1F_NS1H_IS1J_NS1K_ILi16EEENSK_INS5_IJS1M_SL_EEENS5_IJSL_SB_EEEEEEENS4_39AutoVectorizingCopyWithAssumedAlignmentILi128EEENS4_14SM90_TMA_STOREES2S_S2U_S2U_EEEvvEEEEvNT_6ParamsE) ;  /* 0xffffff5c02787950 */ /* 0x000fea0003c3ffff */
.L_x_195:
[----:B------:R-:W-:-:S00]  /*a220*/  BRA `(.L_x_195) ;  /* 0xfffffffc00fc7947 */ /* 0x000fc0000383ffff */
[----:B------:R-:W-:-:S00]  /*a230*/  NOP ;  /* 0x0000000000007918 */ /* 0x000fc00000000000 */
        /* <DEDUP_REMOVED lines=12> */
.L_x_196:


//--------------------- .nv.global.init           --------------------------
	.section	.nv.global.init,"aw",@progbits
.nv.global.init:
	.type		$str$29,@object
	.size		$str$29,($str$30 - $str$29)
$str$29:
        /*0000*/ 	.byte	0x28, 0x61, 0x64, 0x64, 0x72, 0x65, 0x73, 0x73, 0x20, 0x26, 0x20, 0x6d, 0x61, 0x73, 0x6b, 0x29
        /*0010*/ 	.byte	0x20, 0x3d, 0x3d, 0x20, 0x30, 0x00
	.type		$str$30,@object
	.size		$str$30,($str$26 - $str$30)
$str$30:
        /*0016*/ 	.byte	0x2f, 0x74, 0x6d, 0x70, 0x2f, 0x63, 0x75, 0x74, 0x6c, 0x61, 0x73, 0x73, 0x5f, 0x73, 0x77, 0x65
        /*0026*/ 	.byte	0x65, 0x70, 0x5f, 0x73, 0x72, 0x63, 0x2f, 0x69, 0x6e, 0x63, 0x6c, 0x75, 0x64, 0x65, 0x2f, 0x63
        /*0036*/ 	.byte	0x75, 0x74, 0x65, 0x2f, 0x70, 0x6f, 0x69, 0x6e, 0x74, 0x65, 0x72, 0x5f, 0x66, 0x6c, 0x61, 0x67
        /*0046*/ 	.byte	0x67, 0x65, 0x64, 0x2e, 0x68, 0x70, 0x70, 0x00
	.type		$str$26,@object
	.size		$str$26,($str$25 - $str$26)
$str$26:
        /*004e*/ 	.byte	0x2f, 0x74, 0x6d, 0x70, 0x2f, 0x63, 0x75, 0x74, 0x6c, 0x61, 0x73, 0x73, 0x5f, 0x73, 0x77, 0x65
        /*005e*/ 	.byte	0x65, 0x70, 0x5f, 0x73, 0x72, 0x63, 0x2f, 0x69, 0x6e, 0x63, 0x6c, 0x75, 0x64, 0x65, 0x2f, 0x63
        /*006e*/ 	.byte	0x75, 0x74, 0x65, 0x2f, 0x61, 0x74, 0x6f, 0x6d, 0x2f, 0x63, 0x6f, 0x70, 0x79, 0x5f, 0x74, 0x72
        /*007e*/ 	.byte	0x61, 0x69, 0x74, 0x73, 0x5f, 0x73, 0x6d, 0x31, 0x30, 0x30, 0x2e, 0x68, 0x70, 0x70, 0x00
	.type		$str$25,@object
	.size		$str$25,(__unnamed_1 - $str$25)
$str$25:
        /*008d*/ 	.byte	0x28, 0x28, 0x75, 0x69, 0x6e, 0x74, 0x33, 0x32, 0x5f, 0x74, 0x28, 0x74, 0x68, 0x72, 0x65, 0x61
        /*009d*/ 	.byte	0x64, 0x49, 0x64, 0x78, 0x2e, 0x78, 0x29, 0x20, 0x2f, 0x20, 0x33, 0x32, 0x29, 0x20, 0x25, 0x20
        /*00ad*/ 	.byte	0x34, 0x29, 0x20, 0x3d, 0x3d, 0x20, 0x28, 0x28, 0x28, 0x74, 0x6d, 0x65, 0x6d, 0x5f, 0x61, 0x64
        /*00bd*/ 	.byte	0x64, 0x72, 0x20, 0x3e, 0x3e, 0x20, 0x31, 0x36, 0x29, 0x20, 0x2f, 0x20, 0x33, 0x32, 0x29, 0x20
        /*00cd*/ 	.byte	0x25, 0x20, 0x34, 0x29, 0x00
	.type		__unnamed_1,@object
	.size		__unnamed_1,(__unnamed_2 - __unnamed_1)
__unnamed_1:
        /*00d2*/ 	.byte	0x61, 0x75, 0x74, 0x6f, 0x20, 0x63, 0x75, 0x74, 0x65, 0x3a, 0x3a, 0x61, 0x73, 0x5f, 0x70, 0x6f
        /* <DEDUP_REMOVED lines=24> */
        /*0262*/ 	.byte	0x34, 0x30, 0x39, 0x36, 0x3e, 0x3e, 0x3e, 0x3e, 0x5d, 0x00
	.type		__unnamed_2,@object
	.size		__unnamed_2,(.L_2 - __unnamed_2)
__unnamed_2:
        /* <DEDUP_REMOVED lines=42> */
        /*050c*/ 	.byte	0x3e, 0x3e, 0x5d, 0x00
.L_2:


//--------------------- .nv.shared._ZN7cutlass13device_kernelINS_4gemm6kernel13GemmUniversalIN4cute5tupleIJiiiiEEENS1_10collective13CollectiveMmaINS1_46MainloopSm100TmaUmmaWarpSpecializedBlockScaledILi11ELi2ELi2ENS5_IJNS4_1CILi1EEESB_SB_EEEEENS5_IJNSA_ILi128EEESE_SE_EEENS5_IJNS_12float_e2m1_tENS_13float_ue8m0_tEEEENS5_IJNS5_IJlSB_lEEENS4_6LayoutINS5_IJNS5_IJNS5_IJNSA_ILi32EEENSA_ILi4EEEEEEiEEESO_NS5_IJSB_iEEEEEENS5_IJNS5_IJNS5_IJNSA_ILi16EEESM_EEEiEEENS5_IJNS5_IJNSA_ILi0EEESB_EEENSA_ILi512EEEEEENS5_IJSU_iEEEEEEEEEEESI_S11_NS4_8TiledMMAINS4_8MMA_AtomIJNS4_17SM100_MMA_MXF4_SSISG_SG_fSH_Li128ELi128ELi32ELNS4_4UMMA5MajorE0ELS16_0ELNS15_7ScaleInE0ELS17_0EEEEEENSK_ISC_NS5_IJSU_SU_SU_EEEEENS5_IJNS4_10UnderscoreES1C_S1C_EEEEENS5_IJNS4_13SM90_TMA_LOADES1F_EEENS5_IJNS4_14ComposedLayoutINS4_7SwizzleILi2ELi4ELi3EEENS4_18smem_ptr_flag_bitsILi4EEENSK_INS5_IJNSA_ILi8EEESE_EEENS5_IJSE_SB_EEEEEEENSK_INS5_IJNS5_IJNS5_IJSN_SB_EEENS5_IJSL_NSA_ILi2EEEEEEEEESB_NS5_IJS1S_SB_EEEEEENS5_IJNS5_IJNS5_IJSS_SW_EEESV_EEESU_NS5_IJS1S_SW_EEEEEEEEEEEvNS4_8identityES1G_S22_vS23_EENS_8epilogue10collective18CollectiveEpilogueINS25_23Sm100TmaWarpSpecializedILi4ELi2ELi32ELb1ELb0EEEJSF_NS5_IJNSK_ISE_SB_EENSK_ISL_SB_EEEEENS_10bfloat16_tESJ_S2D_SJ_NS25_6fusion15FusionCallbacksIS29_NS2E_17LinearCombinationIS2D_fS2D_fLNS_15FloatRoundStyleE2EEESF_S2C_JEEENS4_5SM1004TMEM4LOAD26SM100_TMEM_LOAD_32dp32b32xES1F_NS1H_IS1J_NS1K_ILi16EEENSK_INS5_IJS1M_SL_EEENS5_IJSL_SB_EEEEEEENS4_39AutoVectorizingCopyWithAssumedAlignmentILi128EEENS4_14SM90_TMA_STOREES2S_S2U_S2U_EEEvvEEEEvNT_6ParamsE --------------------------
	.section	.nv.shared._ZN7cutlass13device_kernelINS_4gemm6kernel13GemmUniversalIN4cute5tupleIJiiiiEEENS1_10collective13CollectiveMmaINS1_46MainloopSm100TmaUmmaWarpSpecializedBlockScaledILi11ELi2ELi2ENS5_IJNS4_1CILi1EEESB_SB_EEEEENS5_IJNSA_ILi128EEESE_SE_EEENS5_IJNS_12float_e2m1_tENS_13float_ue8m0_tEEEENS5_IJNS5_IJlSB_lEEENS4_6LayoutINS5_IJNS5_IJNS5_IJNSA_ILi32EEENSA_ILi4EEEEEEiEEESO_NS5_IJSB_iEEEEEENS5_IJNS5_IJNS5_IJNSA_ILi16EEESM_EEEiEEENS5_IJNS5_IJNSA_ILi0EEESB_EEENSA_ILi512EEEEEENS5_IJSU_iEEEEEEEEEEESI_S11_NS4_8TiledMMAINS4_8MMA_AtomIJNS4_17SM100_MMA_MXF4_SSISG_SG_fSH_Li128ELi128ELi32ELNS4_4UMMA5MajorE0ELS16_0ELNS15_7ScaleInE0ELS17_0EEEEEENSK_ISC_NS5_IJSU_SU_SU_EEEEENS5_IJNS4_10UnderscoreES1C_S1C_EEEEENS5_IJNS4_13SM90_TMA_LOADES1F_EEENS5_IJNS4_14ComposedLayoutINS4_7SwizzleILi2ELi4ELi3EEENS4_18smem_ptr_flag_bitsILi4EEENSK_INS5_IJNSA_ILi8EEESE_EEENS5_IJSE_SB_EEEEEEENSK_INS5_IJNS5_IJNS5_IJSN_SB_EEENS5_IJSL_NSA_ILi2EEEEEEEEESB_NS5_IJS1S_SB_EEEEEENS5_IJNS5_IJNS5_IJSS_SW_EEESV_EEESU_NS5_IJS1S_SW_EEEEEEEEEEEvNS4_8identityES1G_S22_vS23_EENS_8epilogue10collective18CollectiveEpilogueINS25_23Sm100TmaWarpSpecializedILi4ELi2ELi32ELb1ELb0EEEJSF_NS5_IJNSK_ISE_SB_EENSK_ISL_SB_EEEEENS_10bfloat16_tESJ_S2D_SJ_NS25_6fusion15FusionCallbacksIS29_NS2E_17LinearCombinationIS2D_fS2D_fLNS_15FloatRoundStyleE2EEESF_S2C_JEEENS4_5SM1004TMEM4LOAD26SM100_TMEM_LOAD_32dp32b32xES1F_NS1H_IS1J_NS1K_ILi16EEENSK_INS5_IJS1M_SL_EEENS5_IJSL_SB_EEEEEEENS4_39AutoVectorizingCopyWithAssumedAlignmentILi128EEENS4_14SM90_TMA_STOREES2S_S2U_S2U_EEEvvEEEEvNT_6ParamsE,"aw",@nobits
	.sectionflags	@""
	.align	16
	.zero		1024


//--------------------- .nv.shared.reserved.0     --------------------------
	.section	.nv.shared.reserved.0,"aw",@nobits
	.weak		__nv_reservedSMEM_offset_0_alias
	.size		__nv_reservedSMEM_offset_0_alias, 0, 64
	.other		__nv_reservedSMEM_offset_0_alias,@"STO_CUDA_RESERVED_SHARED STV_DEFAULT"
__nv_reservedSMEM_offset_0_alias:
	.zero		0
.nv.shared.reserved.0:
	.zero		64
	.weak		__nv_reservedSMEM_tcgen05_partition
	.type		__nv_reservedSMEM_tcgen05_partition,@object
	.size		__nv_reservedSMEM_tcgen05_partition,(.L_0 - __nv_reservedSMEM_tcgen05_partition)
__nv_reservedSMEM_tcgen05_partition:
	.zero		32
.L_0:


//--------------------- .nv.global                --------------------------
	.section	.nv.global,"aw",@nobits
.nv.global:
	.type		_ZN40_INTERNAL_776516bd_4_k_cu_166fbfd8_256934cute1_E,@object
	.size		_ZN40_INTERNAL_776516bd_4_k_cu_166fbfd8_256934cute1_E,(_ZN40_INTERNAL_776516bd_4_k_cu_166fbfd8_256934cuda3std3__45__cpo6cbeginE - _ZN40_INTERNAL_776516bd_4_k_cu_166fbfd8_256934cute1_E)
_ZN40_INTERNAL_776516bd_4_k_cu_166fbfd8_256934cute1_E:
	.zero		1
	.type		_ZN40_INTERNAL_776516bd_4_k_cu_166fbfd8_256934cuda3std3__45__cpo6cbeginE,@object
	.size		_ZN40_INTERNAL_776516bd_4_k_cu_166fbfd8_256934cuda3std3__45__cpo6cbeginE,(_ZN40_INTERNAL_776516bd_4_k_cu_166fbfd8_256934cuda3std3__48in_placeE - _ZN40_INTERNAL_776516bd_4_k_cu_166fbfd8_256934cuda3std3__45__cpo6cbeginE)
_ZN40_INTERNAL_776516bd_4_k_cu_166fbfd8_256934cuda3std3__45__cpo6cbeginE:
	.zero		1
	.type		_ZN40_INTERNAL_776516bd_4_k_cu_166fbfd8_256934cuda3std3__48in_placeE,@object
	.size		_ZN40_INTERNAL_776516bd_4_k_cu_166fbfd8_256934cuda3std3__48in_placeE,(_ZN40_INTERNAL_776516bd_4_k_cu_166fbfd8_256934cuda3std6ranges3__45__cpo9iter_moveE - _ZN40_INTERNAL_776516bd_4_k_cu_166fbfd8_256934cuda3std3__48in_placeE)
_ZN40_INTERNAL_776516bd_4_k_cu_166fbfd8_256934cuda3std3__48in_placeE:
	.zero		1
	.type		_ZN40_INTERNAL_776516bd_4_k_cu_166fbfd8_256934cuda3std6ranges3__45__cpo9iter_moveE,@object
	.size		_ZN40_INTERNAL_776516bd_4_k_cu_166fbfd8_256934cuda3std6ranges3__45__cpo9iter_moveE,(_ZN40_INTERNAL_776516bd_4_k_cu_166fbfd8_256934cuda3std3__45__cpo5beginE - _ZN40_INTERNAL_776516bd_4_k_cu_166fbfd8_256934cuda3std6ranges3__45__cpo9iter_moveE)
_ZN40_INTERNAL_776516bd_4_k_cu_166fbfd8_256934cuda3std6ranges3__45__cpo9iter_moveE:
	.zero		1
	.type		_ZN40_INTERNAL_776516bd_4_k_cu_166fbfd8_256934cuda3std3__45__cpo5beginE,@object
	.size		_ZN40_INTERNAL_776516bd_4_k_cu_166fbfd8_256934cuda3std3__45__cpo5beginE,(_ZN40_INTERNAL_776516bd_4_k_cu_166fbfd8_256934cuda3std3__442_GLOBAL__N__776516bd_4_k_cu_166fbfd8_256936ignoreE - _ZN40_INTERNAL_776516bd_4_k_cu_166fbfd8_256934cuda3std3__45__cpo5beginE)
_ZN40_INTERNAL_776516bd_4_k_cu_166fbfd8_256934cuda3std3__45__cpo5beginE:
	.zero		1
	.type		_ZN40_INTERNAL_776516bd_4_k_cu_166fbfd8_256934cuda3std3__442_GLOBAL__N__776516bd_4_k_cu_166fbfd8_256936ignoreE,@object
	.size		_ZN40_INTERNAL_776516bd_4_k_cu_166fbfd8_256934cuda3std3__442_GLOBAL__N__776516bd_4_k_cu_166fbfd8_256936ignoreE,(_ZN40_INTERNAL_776516bd_4_k_cu_166fbfd8_256934cute7productE - _ZN40_INTERNAL_776516bd_4_k_cu_166fbfd8_256934cuda3std3__442_GLOBAL__N__776516bd_4_k_cu_166fbfd8_256936ignoreE)
_ZN40_INTERNAL_776516bd_4_k_cu_166fbfd8_256934cuda3std3__442_GLOBAL__N__776516bd_4_k_cu_166fbfd8_256936ignoreE:
	.zero		1
	.type		_ZN40_INTERNAL_776516bd_4_k_cu_166fbfd8_256934cute7productE,@object
	.size		_ZN40_INTERNAL_776516bd_4_k_cu_166fbfd8_256934cute7productE,(_ZN40_INTERNAL_776516bd_4_k_cu_166fbfd8_256934cuda3std3__45__cpo3endE - _ZN40_INTERNAL_776516bd_4_k_cu_166fbfd8_256934cute7productE)
_ZN40_INTERNAL_776516bd_4_k_cu_166fbfd8_256934cute7productE:
	.zero		1
	.type		_ZN40_INTERNAL_776516bd_4_k_cu_166fbfd8_256934cuda3std3__45__cpo3endE,@object
	.size		_ZN40_INTERNAL_776516bd_4_k_cu_166fbfd8_256934cuda3std3__45__cpo3endE,(_ZN40_INTERNAL_776516bd_4_k_cu_166fbfd8_256934cuda3std3__419piecewise_constructE - _ZN40_INTERNAL_776516bd_4_k_cu_166fbfd8_256934cuda3std3__45__cpo3endE)
_ZN40_INTERNAL_776516bd_4_k_cu_166fbfd8_256934cuda3std3__45__cpo3endE:
	.zero		1
	.type		_ZN40_INTERNAL_776516bd_4_k_cu_166fbfd8_256934cuda3std3__419piecewise_constructE,@object
	.size		_ZN40_INTERNAL_776516bd_4_k_cu_166fbfd8_256934cuda3std3__419piecewise_constructE,(_ZN40_INTERNAL_776516bd_4_k_cu_166fbfd8_256934cuda3std3__45__cpo4cendE - _ZN40_INTERNAL_776516bd_4_k_cu_166fbfd8_256934cuda3std3__419piecewise_constructE)
_ZN40_INTERNAL_776516bd_4_k_cu_166fbfd8_256934cuda3std3__419piecewise_constructE:
	.zero		1
	.type		_ZN40_INTERNAL_776516bd_4_k_cu_166fbfd8_256934cuda3std3__45__cpo4cendE,@object
	.size		_ZN40_INTERNAL_776516bd_4_k_cu_166fbfd8_256934cuda3std3__45__cpo4cendE,(_ZN40_INTERNAL_776516bd_4_k_cu_166fbfd8_256934cuda3std6ranges3__45__cpo4swapE - _ZN40_INTERNAL_776516bd_4_k_cu_166fbfd8_256934cuda3std3__45__cpo4cendE)
_ZN40_INTERNAL_776516bd_4_k_cu_166fbfd8_256934cuda3std3__45__cpo4cendE:
	.zero		1
	.type		_ZN40_INTERNAL_776516bd_4_k_cu_166fbfd8_256934cuda3std6ranges3__45__cpo4swapE,@object
	.size		_ZN40_INTERNAL_776516bd_4_k_cu_166fbfd8_256934cuda3std6ranges3__45__cpo4swapE,(.L_10 - _ZN40_INTERNAL_776516bd_4_k_cu_166fbfd8_256934cuda3std6ranges3__45__cpo4swapE)
_ZN40_INTERNAL_776516bd_4_k_cu_166fbfd8_256934cuda3std6ranges3__45__cpo4swapE:
	.zero		1
.L_10:


//--------------------- .nv.constant0._ZN7cutlass13device_kernelINS_4gemm6kernel13GemmUniversalIN4cute5tupleIJiiiiEEENS1_10collective13CollectiveMmaINS1_46MainloopSm100TmaUmmaWarpSpecializedBlockScaledILi11ELi2ELi2ENS5_IJNS4_1CILi1EEESB_SB_EEEEENS5_IJNSA_ILi128EEESE_SE_EEENS5_IJNS_12float_e2m1_tENS_13float_ue8m0_tEEEENS5_IJNS5_IJlSB_lEEENS4_6LayoutINS5_IJNS5_IJNS5_IJNSA_ILi32EEENSA_ILi4EEEEEEiEEESO_NS5_IJSB_iEEEEEENS5_IJNS5_IJNS5_IJNSA_ILi16EEESM_EEEiEEENS5_IJNS5_IJNSA_ILi0EEESB_EEENSA_ILi512EEEEEENS5_IJSU_iEEEEEEEEEEESI_S11_NS4_8TiledMMAINS4_8MMA_AtomIJNS4_17SM100_MMA_MXF4_SSISG_SG_fSH_Li128ELi128ELi32ELNS4_4UMMA5MajorE0ELS16_0ELNS15_7ScaleInE0ELS17_0EEEEEENSK_ISC_NS5_IJSU_SU_SU_EEEEENS5_IJNS4_10UnderscoreES1C_S1C_EEEEENS5_IJNS4_13SM90_TMA_LOADES1F_EEENS5_IJNS4_14ComposedLayoutINS4_7SwizzleILi2ELi4ELi3EEENS4_18smem_ptr_flag_bitsILi4EEENSK_INS5_IJNSA_ILi8EEESE_EEENS5_IJSE_SB_EEEEEEENSK_INS5_IJNS5_IJNS5_IJSN_SB_EEENS5_IJSL_NSA_ILi2EEEEEEEEESB_NS5_IJS1S_SB_EEEEEENS5_IJNS5_IJNS5_IJSS_SW_EEESV_EEESU_NS5_IJS1S_SW_EEEEEEEEEEEvNS4_8identityES1G_S22_vS23_EENS_8epilogue10collective18CollectiveEpilogueINS25_23Sm100TmaWarpSpecializedILi4ELi2ELi32ELb1ELb0EEEJSF_NS5_IJNSK_ISE_SB_EENSK_ISL_SB_EEEEENS_10bfloat16_tESJ_S2D_SJ_NS25_6fusion15FusionCallbacksIS29_NS2E_17LinearCombinationIS2D_fS2D_fLNS_15FloatRoundStyleE2EEESF_S2C_JEEENS4_5SM1004TMEM4LOAD26SM100_TMEM_LOAD_32dp32b32xES1F_NS1H_IS1J_NS1K_ILi16EEENSK_INS5_IJS1M_SL_EEENS5_IJSL_SB_EEEEEEENS4_39AutoVectorizingCopyWithAssumedAlignmentILi128EEENS4_14SM90_TMA_STOREES2S_S2U_S2U_EEEvvEEEEvNT_6ParamsE --------------------------
	.section	.nv.constant0._ZN7cutlass13device_kernelINS_4gemm6kernel13GemmUniversalIN4cute5tupleIJiiiiEEENS1_10collective13CollectiveMmaINS1_46MainloopSm100TmaUmmaWarpSpecializedBlockScaledILi11ELi2ELi2ENS5_IJNS4_1CILi1EEESB_SB_EEEEENS5_IJNSA_ILi128EEESE_SE_EEENS5_IJNS_12float_e2m1_tENS_13float_ue8m0_tEEEENS5_IJNS5_IJlSB_lEEENS4_6LayoutINS5_IJNS5_IJNS5_IJNSA_ILi32EEENSA_ILi4EEEEEEiEEESO_NS5_IJSB_iEEEEEENS5_IJNS5_IJNS5_IJNSA_ILi16EEESM_EEEiEEENS5_IJNS5_IJNSA_ILi0EEESB_EEENSA_ILi512EEEEEENS5_IJSU_iEEEEEEEEEEESI_S11_NS4_8TiledMMAINS4_8MMA_AtomIJNS4_17SM100_MMA_MXF4_SSISG_SG_fSH_Li128ELi128ELi32ELNS4_4UMMA5MajorE0ELS16_0ELNS15_7ScaleInE0ELS17_0EEEEEENSK_ISC_NS5_IJSU_SU_SU_EEEEENS5_IJNS4_10UnderscoreES1C_S1C_EEEEENS5_IJNS4_13SM90_TMA_LOADES1F_EEENS5_IJNS4_14ComposedLayoutINS4_7SwizzleILi2ELi4ELi3EEENS4_18smem_ptr_flag_bitsILi4EEENSK_INS5_IJNSA_ILi8EEESE_EEENS5_IJSE_SB_EEEEEEENSK_INS5_IJNS5_IJNS5_IJSN_SB_EEENS5_IJSL_NSA_ILi2EEEEEEEEESB_NS5_IJS1S_SB_EEEEEENS5_IJNS5_IJNS5_IJSS_SW_EEESV_EEESU_NS5_IJS1S_SW_EEEEEEEEEEEvNS4_8identityES1G_S22_vS23_EENS_8epilogue10collective18CollectiveEpilogueINS25_23Sm100TmaWarpSpecializedILi4ELi2ELi32ELb1ELb0EEEJSF_NS5_IJNSK_ISE_SB_EENSK_ISL_SB_EEEEENS_10bfloat16_tESJ_S2D_SJ_NS25_6fusion15FusionCallbacksIS29_NS2E_17LinearCombinationIS2D_fS2D_fLNS_15FloatRoundStyleE2EEESF_S2C_JEEENS4_5SM1004TMEM4LOAD26SM100_TMEM_LOAD_32dp32b32xES1F_NS1H_IS1J_NS1K_ILi16EEENSK_INS5_IJS1M_SL_EEENS5_IJSL_SB_EEEEEEENS4_39AutoVectorizingCopyWithAssumedAlignmentILi128EEENS4_14SM90_TMA_STOREES2S_S2U_S2U_EEEvvEEEEvNT_6ParamsE,"a",@progbits
	.sectionflags	@""
	.align	4
.nv.constant0._ZN7cutlass13device_kernelINS_4gemm6kernel13GemmUniversalIN4cute5tupleIJiiiiEEENS1_10collective13CollectiveMmaINS1_46MainloopSm100TmaUmmaWarpSpecializedBlockScaledILi11ELi2ELi2ENS5_IJNS4_1CILi1EEESB_SB_EEEEENS5_IJNSA_ILi128EEESE_SE_EEENS5_IJNS_12float_e2m1_tENS_13float_ue8m0_tEEEENS5_IJNS5_IJlSB_lEEENS4_6LayoutINS5_IJNS5_IJNS5_IJNSA_ILi32EEENSA_ILi4EEEEEEiEEESO_NS5_IJSB_iEEEEEENS5_IJNS5_IJNS5_IJNSA_ILi16EEESM_EEEiEEENS5_IJNS5_IJNSA_ILi0EEESB_EEENSA_ILi512EEEEEENS5_IJSU_iEEEEEEEEEEESI_S11_NS4_8TiledMMAINS4_8MMA_AtomIJNS4_17SM100_MMA_MXF4_SSISG_SG_fSH_Li128ELi128ELi32ELNS4_4UMMA5MajorE0ELS16_0ELNS15_7ScaleInE0ELS17_0EEEEEENSK_ISC_NS5_IJSU_SU_SU_EEEEENS5_IJNS4_10UnderscoreES1C_S1C_EEEEENS5_IJNS4_13SM90_TMA_LOADES1F_EEENS5_IJNS4_14ComposedLayoutINS4_7SwizzleILi2ELi4ELi3EEENS4_18smem_ptr_flag_bitsILi4EEENSK_INS5_IJNSA_ILi8EEESE_EEENS5_IJSE_SB_EEEEEEENSK_INS5_IJNS5_IJNS5_IJSN_SB_EEENS5_IJSL_NSA_ILi2EEEEEEEEESB_NS5_IJS1S_SB_EEEEEENS5_IJNS5_IJNS5_IJSS_SW_EEESV_EEESU_NS5_IJS1S_SW_EEEEEEEEEEEvNS4_8identityES1G_S22_vS23_EENS_8epilogue10collective18CollectiveEpilogueINS25_23Sm100TmaWarpSpecializedILi4ELi2ELi32ELb1ELb0EEEJSF_NS5_IJNSK_ISE_SB_EENSK_ISL_SB_EEEEENS_10bfloat16_tESJ_S2D_SJ_NS25_6fusion15FusionCallbacksIS29_NS2E_17LinearCombinationIS2D_fS2D_fLNS_15FloatRoundStyleE2EEESF_S2C_JEEENS4_5SM1004TMEM4LOAD26SM100_TMEM_LOAD_32dp32b32xES1F_NS1H_IS1J_NS1K_ILi16EEENSK_INS5_IJS1M_SL_EEENS5_IJSL_SB_EEEEEEENS4_39AutoVectorizingCopyWithAssumedAlignmentILi128EEENS4_14SM90_TMA_STOREES2S_S2U_S2U_EEEvvEEEEvNT_6ParamsE:
	.zero		3968


//--------------------- SYMBOLS --------------------------

	.type		.nv.reservedSmem.offset0,@object
	.size		.nv.reservedSmem.offset0,0x4
	.type		.nv.reservedSmem.cap,@object
	.size		.nv.reservedSmem.cap,0x4
	.type		__assertfail,@function
